	.target	sm_90a

	.elftype	@"ET_EXEC"


//--------------------- .note.nv.tkinfo           --------------------------
	.section	.note.nv.tkinfo,"",@"SHT_NOTE"
	.sectionflags	@"SHF_NOTE_NV_TKINFO"
	.tkinfo
        /*0018*/ 	.word	0x00000002
        /*0030*/ 	.string	""
        /*0030*/ 	.string	"ptxas"
        /*0030*/ 	.string	"Cuda compilation tools, release 13.0, V13.0.88"
        /*0030*/ 	.string	"Build cuda_13.0.r13.0/compiler.36424714_0"
        /*0030*/ 	.string	"-arch sm_90a -m 64 "



//--------------------- .note.nv.cuinfo           --------------------------
	.section	.note.nv.cuinfo,"",@"SHT_NOTE"
	.sectionflags	@"SHF_NOTE_NV_CUINFO"
        /*0018*/ 	.short	0x0002
        /*001a*/ 	.short	0x005a
        /*001c*/ 	.short	0x0082
	.zero		2


//--------------------- .nv.info                  --------------------------
	.section	.nv.info,"",@"SHT_CUDA_INFO"
	.align	4


	//----- nvinfo : EIATTR_REGCOUNT
	.align		4
        /*0000*/ 	.byte	0x04, 0x2f
        /*0002*/ 	.short	(.L_15 - .L_14)
	.align		4
.L_14:
        /*0004*/ 	.word	index@(_ZN7cutlass13device_kernelINS_4gemm6kernel13GemmUniversalIN4cute5tupleIJiiiiEEENS1_10collective13CollectiveMmaINS1_34MainloopSm90TmaGmmaWarpSpecializedILi11ENS5_IJNS4_1CILi1EEENSA_ILi2EEESB_EEENS1_35KernelTmaWarpSpecializedCooperativeEEENS5_IJNSA_ILi256EEENSA_ILi64EEESH_EEEaNS5_IJlSB_lEEEaSJ_NS4_8TiledMMAINS4_8MMA_AtomIJNS4_4SM904GMMA26MMA_64x64x32_S32S8S8_SS_TNEEEENS4_6LayoutINS5_IJSC_SB_SB_EEENS5_IJSB_NSA_ILi0EEESS_EEEEENS5_IJNS4_10UnderscoreESV_SV_EEEEENS4_23SM90_TMA_LOAD_MULTICASTENS4_14ComposedLayoutINS4_7SwizzleILi2ELi4ELi3EEENS4_18smem_ptr_flag_bitsILi8EEENSQ_INS5_IJNSA_ILi8EEESH_EEENS5_IJSH_SB_EEEEEEEvNS4_8identityENS4_13SM90_TMA_LOADES18_vS19_EENS_8epilogue10collective6detail29Sm90TmaWarpSpecializedAdapterINS1D_15DefaultEpilogueIaSJ_SJ_NS1C_6thread17LinearCombinationIaLi1EiiLNS1H_9ScaleType4KindE0ELNS_15FloatRoundStyleE2EaEENS1_15EpilogueDefaultEEEEEvvEEEEvNT_6ParamsE)
        /*0008*/ 	.word	0x000000a8


	//----- nvinfo : EIATTR_FRAME_SIZE
	.align		4
.L_15:
        /*000c*/ 	.byte	0x04, 0x11
        /*000e*/ 	.short	(.L_17 - .L_16)
	.align		4
.L_16:
        /*0010*/ 	.word	index@(_ZN7cutlass13device_kernelINS_4gemm6kernel13GemmUniversalIN4cute5tupleIJiiiiEEENS1_10collective13CollectiveMmaINS1_34MainloopSm90TmaGmmaWarpSpecializedILi11ENS5_IJNS4_1CILi1EEENSA_ILi2EEESB_EEENS1_35KernelTmaWarpSpecializedCooperativeEEENS5_IJNSA_ILi256EEENSA_ILi64EEESH_EEEaNS5_IJlSB_lEEEaSJ_NS4_8TiledMMAINS4_8MMA_AtomIJNS4_4SM904GMMA26MMA_64x64x32_S32S8S8_SS_TNEEEENS4_6LayoutINS5_IJSC_SB_SB_EEENS5_IJSB_NSA_ILi0EEESS_EEEEENS5_IJNS4_10UnderscoreESV_SV_EEEEENS4_23SM90_TMA_LOAD_MULTICASTENS4_14ComposedLayoutINS4_7SwizzleILi2ELi4ELi3EEENS4_18smem_ptr_flag_bitsILi8EEENSQ_INS5_IJNSA_ILi8EEESH_EEENS5_IJSH_SB_EEEEEEEvNS4_8identityENS4_13SM90_TMA_LOADES18_vS19_EENS_8epilogue10collective6detail29Sm90TmaWarpSpecializedAdapterINS1D_15DefaultEpilogueIaSJ_SJ_NS1C_6thread17LinearCombinationIaLi1EiiLNS1H_9ScaleType4KindE0ELNS_15FloatRoundStyleE2EaEENS1_15EpilogueDefaultEEEEEvvEEEEvNT_6ParamsE)
        /*0014*/ 	.word	0x00000000


	//----- nvinfo : EIATTR_MIN_STACK_SIZE
	.align		4
.L_17:
        /*0018*/ 	.byte	0x04, 0x12
        /*001a*/ 	.short	(.L_19 - .L_18)
	.align		4
.L_18:
        /*001c*/ 	.word	index@(_ZN7cutlass13device_kernelINS_4gemm6kernel13GemmUniversalIN4cute5tupleIJiiiiEEENS1_10collective13CollectiveMmaINS1_34MainloopSm90TmaGmmaWarpSpecializedILi11ENS5_IJNS4_1CILi1EEENSA_ILi2EEESB_EEENS1_35KernelTmaWarpSpecializedCooperativeEEENS5_IJNSA_ILi256EEENSA_ILi64EEESH_EEEaNS5_IJlSB_lEEEaSJ_NS4_8TiledMMAINS4_8MMA_AtomIJNS4_4SM904GMMA26MMA_64x64x32_S32S8S8_SS_TNEEEENS4_6LayoutINS5_IJSC_SB_SB_EEENS5_IJSB_NSA_ILi0EEESS_EEEEENS5_IJNS4_10UnderscoreESV_SV_EEEEENS4_23SM90_TMA_LOAD_MULTICASTENS4_14ComposedLayoutINS4_7SwizzleILi2ELi4ELi3EEENS4_18smem_ptr_flag_bitsILi8EEENSQ_INS5_IJNSA_ILi8EEESH_EEENS5_IJSH_SB_EEEEEEEvNS4_8identityENS4_13SM90_TMA_LOADES18_vS19_EENS_8epilogue10collective6detail29Sm90TmaWarpSpecializedAdapterINS1D_15DefaultEpilogueIaSJ_SJ_NS1C_6thread17LinearCombinationIaLi1EiiLNS1H_9ScaleType4KindE0ELNS_15FloatRoundStyleE2EaEENS1_15EpilogueDefaultEEEEEvvEEEEvNT_6ParamsE)
        /*0020*/ 	.word	0x00000000
.L_19:


//--------------------- .nv.compat                --------------------------
	.section	.nv.compat,"",@"SHT_CUDA_COMPAT_INFO"
	.align	4
        /*0000*/ 	.byte	0x02, 0x09, 0x01, 0x00, 0x02, 0x02, 0x04, 0x00, 0x02, 0x05, 0x05, 0x00, 0x03, 0x07, 0x01, 0x01
        /*0010*/ 	.byte	0x02, 0x03, 0x01, 0x00, 0x02, 0x06, 0x01, 0x00, 0x04, 0x0b, 0x08, 0x00, 0x00, 0x00, 0x00, 0x00
        /*0020*/ 	.byte	0x00, 0x00, 0x00, 0x00


//--------------------- .nv.info._ZN7cutlass13device_kernelINS_4gemm6kernel13GemmUniversalIN4cute5tupleIJiiiiEEENS1_10collective13CollectiveMmaINS1_34MainloopSm90TmaGmmaWarpSpecializedILi11ENS5_IJNS4_1CILi1EEENSA_ILi2EEESB_EEENS1_35KernelTmaWarpSpecializedCooperativeEEENS5_IJNSA_ILi256EEENSA_ILi64EEESH_EEEaNS5_IJlSB_lEEEaSJ_NS4_8TiledMMAINS4_8MMA_AtomIJNS4_4SM904GMMA26MMA_64x64x32_S32S8S8_SS_TNEEEENS4_6LayoutINS5_IJSC_SB_SB_EEENS5_IJSB_NSA_ILi0EEESS_EEEEENS5_IJNS4_10UnderscoreESV_SV_EEEEENS4_23SM90_TMA_LOAD_MULTICASTENS4_14ComposedLayoutINS4_7SwizzleILi2ELi4ELi3EEENS4_18smem_ptr_flag_bitsILi8EEENSQ_INS5_IJNSA_ILi8EEESH_EEENS5_IJSH_SB_EEEEEEEvNS4_8identityENS4_13SM90_TMA_LOADES18_vS19_EENS_8epilogue10collective6detail29Sm90TmaWarpSpecializedAdapterINS1D_15DefaultEpilogueIaSJ_SJ_NS1C_6thread17LinearCombinationIaLi1EiiLNS1H_9ScaleType4KindE0ELNS_15FloatRoundStyleE2EaEENS1_15EpilogueDefaultEEEEEvvEEEEvNT_6ParamsE --------------------------
	.section	.nv.info._ZN7cutlass13device_kernelINS_4gemm6kernel13GemmUniversalIN4cute5tupleIJiiiiEEENS1_10collective13CollectiveMmaINS1_34MainloopSm90TmaGmmaWarpSpecializedILi11ENS5_IJNS4_1CILi1EEENSA_ILi2EEESB_EEENS1_35KernelTmaWarpSpecializedCooperativeEEENS5_IJNSA_ILi256EEENSA_ILi64EEESH_EEEaNS5_IJlSB_lEEEaSJ_NS4_8TiledMMAINS4_8MMA_AtomIJNS4_4SM904GMMA26MMA_64x64x32_S32S8S8_SS_TNEEEENS4_6LayoutINS5_IJSC_SB_SB_EEENS5_IJSB_NSA_ILi0EEESS_EEEEENS5_IJNS4_10UnderscoreESV_SV_EEEEENS4_23SM90_TMA_LOAD_MULTICASTENS4_14ComposedLayoutINS4_7SwizzleILi2ELi4ELi3EEENS4_18smem_ptr_flag_bitsILi8EEENSQ_INS5_IJNSA_ILi8EEESH_EEENS5_IJSH_SB_EEEEEEEvNS4_8identityENS4_13SM90_TMA_LOADES18_vS19_EENS_8epilogue10collective6detail29Sm90TmaWarpSpecializedAdapterINS1D_15DefaultEpilogueIaSJ_SJ_NS1C_6thread17LinearCombinationIaLi1EiiLNS1H_9ScaleType4KindE0ELNS_15FloatRoundStyleE2EaEENS1_15EpilogueDefaultEEEEEvvEEEEvNT_6ParamsE,"",@"SHT_CUDA_INFO"
	.sectionflags	@""
	.align	4


	//----- nvinfo : EIATTR_CUDA_API_VERSION
	.align		4
        /*0000*/ 	.byte	0x04, 0x37
        /*0002*/ 	.short	(.L_21 - .L_20)
.L_20:
        /*0004*/ 	.word	0x00000082


	//----- nvinfo : EIATTR_KPARAM_INFO
	.align		4
.L_21:
        /*0008*/ 	.byte	0x04, 0x17
        /*000a*/ 	.short	(.L_23 - .L_22)
.L_22:
        /*000c*/ 	.word	0x00000000
        /*0010*/ 	.short	0x0000
        /*0012*/ 	.short	0x0070
        /*0014*/ 	.byte	0x00, 0xf0, 0x01, 0x10


	//----- nvinfo : EIATTR_SPARSE_MMA_MASK
	.align		4
.L_23:
        /*0018*/ 	.byte	0x03, 0x50
        /*001a*/ 	.short	0x0000


	//----- nvinfo : EIATTR_MAXREG_COUNT
	.align		4
        /*001c*/ 	.byte	0x03, 0x1b
        /*001e*/ 	.short	0x00a8


	//----- nvinfo : EIATTR_NUM_BARRIERS
	.align		4
        /*0020*/ 	.byte	0x02, 0x4c
        /*0022*/ 	.byte	0x01
	.zero		1


	//----- nvinfo : EIATTR_EXTERNS
	.align		4
        /*0024*/ 	.byte	0x04, 0x0f
        /*0026*/ 	.short	(.L_25 - .L_24)


	//   ....[0]....
	.align		4
.L_24:
        /*0028*/ 	.word	index@(__assertfail)


	//----- nvinfo : EIATTR_MERCURY_ISA_VERSION
	.align		4
.L_25:
        /*002c*/ 	.byte	0x03, 0x5f
        /*002e*/ 	.short	0x0101


	//----- nvinfo : EIATTR_INT_WARP_WIDE_INSTR_OFFSETS
	.align		4
        /*0030*/ 	.byte	0x04, 0x31
        /*0032*/ 	.short	(.L_27 - .L_26)


	//   ....[0]....
.L_26:
        /*0034*/ 	.word	0x00000590


	//   ....[1]....
        /*0038*/ 	.word	0x000005b0


	//   ....[2]....
        /*003c*/ 	.word	0x00000740


	//   ....[3]....
        /*0040*/ 	.word	0x00001f10


	//----- nvinfo : EIATTR_COOP_GROUP_MASK_REGIDS
	.align		4
.L_27:
        /*0044*/ 	.byte	0x04, 0x29
        /*0046*/ 	.short	(.L_29 - .L_28)


	//   ....[0]....
.L_28:
        /*0048*/ 	.word	0xffffffff


	//   ....[1]....
        /*004c*/ 	.word	0xffffffff


	//   ....[2]....
        /*0050*/ 	.word	0xffffffff


	//   ....[3]....
        /*0054*/ 	.word	0xffffffff


	//   ....[4]....
        /*0058*/ 	.word	0xffffffff


	//   ....[5]....
        /*005c*/ 	.word	0xffffffff


	//----- nvinfo : EIATTR_COOP_GROUP_INSTR_OFFSETS
	.align		4
.L_29:
        /*0060*/ 	.byte	0x04, 0x28
        /*0062*/ 	.short	(.L_31 - .L_30)


	//   ....[0]....
.L_30:
        /*0064*/ 	.word	0x00000060


	//   ....[1]....
        /*0068*/ 	.word	0x00000070


	//   ....[2]....
        /*006c*/ 	.word	0x00000130


	//   ....[3]....
        /*0070*/ 	.word	0x000003d0


	//   ....[4]....
        /*0074*/ 	.word	0x000008a0


	//   ....[5]....
        /*0078*/ 	.word	0x000014c0


	//----- nvinfo : EIATTR_REG_RECONFIG
	.align		4
.L_31:
        /*007c*/ 	.byte	0x01, 0x54
	.zero		2


	//----- nvinfo : EIATTR_SYSCALL_OFFSETS
	.align		4
        /*0080*/ 	.byte	0x04, 0x46
        /*0082*/ 	.short	(.L_33 - .L_32)


	//   ....[0]....
.L_32:
        /*0084*/ 	.word	0x000016b0


	//----- nvinfo : EIATTR_MBARRIER_INSTR_OFFSETS
	.align		4
.L_33:
        /*0088*/ 	.byte	0x04, 0x39
        /*008a*/ 	.short	(.L_35 - .L_34)


	//   ....[0]....
.L_34:
        /*008c*/ 	.word	0x00000250
        /*0090*/ 	.word	0x000000ff
        /*0094*/ 	.word	0x00000000
        /*0098*/ 	.short	0x0100
        /*009a*/ 	.byte	0x08
	.zero		1


	//   ....[1]....
        /*009c*/ 	.word	0x00000260
        /*00a0*/ 	.word	0x000000ff
        /*00a4*/ 	.word	0x00000058
        /*00a8*/ 	.short	0x0100
        /*00aa*/ 	.byte	0x08
	.zero		1


	//   ....[2]....
        /*00ac*/ 	.word	0x00000270
        /*00b0*/ 	.word	0x000000ff
        /*00b4*/ 	.word	0x00000008
        /*00b8*/ 	.short	0x0100
        /*00ba*/ 	.byte	0x08
	.zero		1


	//   ....[3]....
        /*00bc*/ 	.word	0x00000280
        /*00c0*/ 	.word	0x000000ff
        /*00c4*/ 	.word	0x00000060
        /*00c8*/ 	.short	0x0100
        /*00ca*/ 	.byte	0x08
	.zero		1


	//   ....[4]....
        /*00cc*/ 	.word	0x00000290
        /*00d0*/ 	.word	0x000000ff
        /*00d4*/ 	.word	0x00000010
        /*00d8*/ 	.short	0x0100
        /*00da*/ 	.byte	0x08
	.zero		1


	//   ....[5]....
        /*00dc*/ 	.word	0x000002a0
        /*00e0*/ 	.word	0x000000ff
        /*00e4*/ 	.word	0x00000068
        /*00e8*/ 	.short	0x0100
        /*00ea*/ 	.byte	0x08
	.zero		1


	//   ....[6]....
        /*00ec*/ 	.word	0x000002b0
        /*00f0*/ 	.word	0x000000ff
        /*00f4*/ 	.word	0x00000018
        /*00f8*/ 	.short	0x0100
        /*00fa*/ 	.byte	0x08
	.zero		1


	//   ....[7]....
        /*00fc*/ 	.word	0x000002c0
        /*0100*/ 	.word	0x000000ff
        /*0104*/ 	.word	0x00000070
        /*0108*/ 	.short	0x0100
        /*010a*/ 	.byte	0x08
	.zero		1


	//   ....[8]....
        /*010c*/ 	.word	0x000002d0
        /*0110*/ 	.word	0x000000ff
        /*0114*/ 	.word	0x00000020
        /*0118*/ 	.short	0x0100
        /*011a*/ 	.byte	0x08
	.zero		1


	//   ....[9]....
        /*011c*/ 	.word	0x000002e0
        /*0120*/ 	.word	0x000000ff
        /*0124*/ 	.word	0x00000078
        /*0128*/ 	.short	0x0100
        /*012a*/ 	.byte	0x08
	.zero		1


	//   ....[10]....
        /*012c*/ 	.word	0x000002f0
        /*0130*/ 	.word	0x000000ff
        /*0134*/ 	.word	0x00000028
        /*0138*/ 	.short	0x0100
        /*013a*/ 	.byte	0x08
	.zero		1


	//   ....[11]....
        /*013c*/ 	.word	0x00000300
        /*0140*/ 	.word	0x000000ff
        /*0144*/ 	.word	0x00000080
        /*0148*/ 	.short	0x0100
        /*014a*/ 	.byte	0x08
	.zero		1


	//   ....[12]....
        /*014c*/ 	.word	0x00000310
        /*0150*/ 	.word	0x000000ff
        /*0154*/ 	.word	0x00000030
        /*0158*/ 	.short	0x0100
        /*015a*/ 	.byte	0x08
	.zero		1


	//   ....[13]....
        /*015c*/ 	.word	0x00000320
        /*0160*/ 	.word	0x000000ff
        /*0164*/ 	.word	0x00000088
        /*0168*/ 	.short	0x0100
        /*016a*/ 	.byte	0x08
	.zero		1


	//   ....[14]....
        /*016c*/ 	.word	0x00000330
        /*0170*/ 	.word	0x000000ff
        /*0174*/ 	.word	0x00000038
        /*0178*/ 	.short	0x0100
        /*017a*/ 	.byte	0x08
	.zero		1


	//   ....[15]....
        /*017c*/ 	.word	0x00000340
        /*0180*/ 	.word	0x000000ff
        /*0184*/ 	.word	0x00000090
        /*0188*/ 	.short	0x0100
        /*018a*/ 	.byte	0x08
	.zero		1


	//   ....[16]....
        /*018c*/ 	.word	0x00000350
        /*0190*/ 	.word	0x000000ff
        /*0194*/ 	.word	0x00000040
        /*0198*/ 	.short	0x0100
        /*019a*/ 	.byte	0x08
	.zero		1


	//   ....[17]....
        /*019c*/ 	.word	0x00000360
        /*01a0*/ 	.word	0x000000ff
        /*01a4*/ 	.word	0x00000098
        /*01a8*/ 	.short	0x0100
        /*01aa*/ 	.byte	0x08
	.zero		1


	//   ....[18]....
        /*01ac*/ 	.word	0x00000370
        /*01b0*/ 	.word	0x000000ff
        /*01b4*/ 	.word	0x00000048
        /*01b8*/ 	.short	0x0100
        /*01ba*/ 	.byte	0x08
	.zero		1


	//   ....[19]....
        /*01bc*/ 	.word	0x00000380
        /*01c0*/ 	.word	0x000000ff
        /*01c4*/ 	.word	0x000000a0
        /*01c8*/ 	.short	0x0100
        /*01ca*/ 	.byte	0x08
	.zero		1


	//   ....[20]....
        /*01cc*/ 	.word	0x00000390
        /*01d0*/ 	.word	0x000000ff
        /*01d4*/ 	.word	0x00000050
        /*01d8*/ 	.short	0x0100
        /*01da*/ 	.byte	0x08
	.zero		1


	//   ....[21]....
        /*01dc*/ 	.word	0x000003a0
        /*01e0*/ 	.word	0x000000ff
        /*01e4*/ 	.word	0x000000a8
        /*01e8*/ 	.short	0x0100
        /*01ea*/ 	.byte	0x08
	.zero		1


	//   ....[22]....
        /*01ec*/ 	.word	0x000007d0
        /*01f0*/ 	.word	0x000000ff
        /*01f4*/ 	.word	0x000000c0
        /*01f8*/ 	.short	0x0100
        /*01fa*/ 	.byte	0x06
	.zero		1


	//   ....[23]....
        /*01fc*/ 	.word	0x00000850
        /*0200*/ 	.word	0x000000ff
        /*0204*/ 	.word	0x000000c8
        /*0208*/ 	.short	0x0100
        /*020a*/ 	.byte	0x06
	.zero		1


	//   ....[24]....
        /*020c*/ 	.word	0x00001780
        /*0210*/ 	.word	0x00000003
        /*0214*/ 	.word	0x00000000
        /*0218*/ 	.short	0x010a
        /*021a*/ 	.byte	0x3f
	.zero		1


	//   ....[25]....
        /*021c*/ 	.word	0x000017e0
        /*0220*/ 	.word	0x00000003
        /*0224*/ 	.word	0x00000000
        /*0228*/ 	.short	0x010a
        /*022a*/ 	.byte	0x3f
	.zero		1


	//   ....[26]....
        /*022c*/ 	.word	0x00001b40
        /*0230*/ 	.word	0x00000005
        /*0234*/ 	.word	0x00000000
        /*0238*/ 	.short	0x010a
        /*023a*/ 	.byte	0x3f
	.zero		1


	//   ....[27]....
        /*023c*/ 	.word	0x00001b80
        /*0240*/ 	.word	0x00000005
        /*0244*/ 	.word	0x00000000
        /*0248*/ 	.short	0x010a
        /*024a*/ 	.byte	0x3f
	.zero		1


	//   ....[28]....
        /*024c*/ 	.word	0x00001dc0
        /*0250*/ 	.word	0x00000004
        /*0254*/ 	.word	0x00000000
        /*0258*/ 	.short	0x0101
        /*025a*/ 	.byte	0x3f
	.zero		1


	//   ....[29]....
        /*025c*/ 	.word	0x00001fb0
        /*0260*/ 	.word	0x00000000
        /*0264*/ 	.word	0x00000000
        /*0268*/ 	.short	0x0101
        /*026a*/ 	.byte	0x3f
	.zero		1


	//   ....[30]....
        /*026c*/ 	.word	0x00006420
        /*0270*/ 	.word	0x00000014
        /*0274*/ 	.word	0x00000058
        /*0278*/ 	.short	0x010a
        /*027a*/ 	.byte	0x3f
	.zero		1


	//   ....[31]....
        /*027c*/ 	.word	0x000067a0
        /*0280*/ 	.word	0x00000006
        /*0284*/ 	.word	0x000000c8
        /*0288*/ 	.short	0x0101
        /*028a*/ 	.byte	0x3f
	.zero		1


	//   ....[32]....
        /*028c*/ 	.word	0x00006ef0
        /*0290*/ 	.word	0x00000007
        /*0294*/ 	.word	0x00000000
        /*0298*/ 	.short	0x010a
        /*029a*/ 	.byte	0x3f
	.zero		1


	//   ....[33]....
        /*029c*/ 	.word	0x00006f70
        /*02a0*/ 	.word	0x00000006
        /*02a4*/ 	.word	0x00000000
        /*02a8*/ 	.short	0x010a
        /*02aa*/ 	.byte	0x3f
	.zero		1


	//   ....[34]....
        /*02ac*/ 	.word	0x00007000
        /*02b0*/ 	.word	0x00000007
        /*02b4*/ 	.word	0x00000000
        /*02b8*/ 	.short	0x010a
        /*02ba*/ 	.byte	0x3f
	.zero		1


	//   ....[35]....
        /*02bc*/ 	.word	0x00007090
        /*02c0*/ 	.word	0x00000006
        /*02c4*/ 	.word	0x00000000
        /*02c8*/ 	.short	0x010a
        /*02ca*/ 	.byte	0x3f
	.zero		1


	//   ....[36]....
        /*02cc*/ 	.word	0x00007120
        /*02d0*/ 	.word	0x00000007
        /*02d4*/ 	.word	0x00000000
        /*02d8*/ 	.short	0x010a
        /*02da*/ 	.byte	0x3f
	.zero		1


	//   ....[37]....
        /*02dc*/ 	.word	0x000071b0
        /*02e0*/ 	.word	0x00000006
        /*02e4*/ 	.word	0x00000000
        /*02e8*/ 	.short	0x010a
        /*02ea*/ 	.byte	0x3f
	.zero		1


	//   ....[38]....
        /*02ec*/ 	.word	0x00007240
        /*02f0*/ 	.word	0x00000007
        /*02f4*/ 	.word	0x00000000
        /*02f8*/ 	.short	0x010a
        /*02fa*/ 	.byte	0x3f
	.zero		1


	//   ....[39]....
        /*02fc*/ 	.word	0x000072d0
        /*0300*/ 	.word	0x00000006
        /*0304*/ 	.word	0x00000000
        /*0308*/ 	.short	0x010a
        /*030a*/ 	.byte	0x3f
	.zero		1


	//   ....[40]....
        /*030c*/ 	.word	0x00007360
        /*0310*/ 	.word	0x00000007
        /*0314*/ 	.word	0x00000000
        /*0318*/ 	.short	0x010a
        /*031a*/ 	.byte	0x3f
	.zero		1


	//   ....[41]....
        /*031c*/ 	.word	0x000073f0
        /*0320*/ 	.word	0x00000006
        /*0324*/ 	.word	0x00000000
        /*0328*/ 	.short	0x010a
        /*032a*/ 	.byte	0x3f
	.zero		1


	//   ....[42]....
        /*032c*/ 	.word	0x00007480
        /*0330*/ 	.word	0x00000005
        /*0334*/ 	.word	0x00000000
        /*0338*/ 	.short	0x010a
        /*033a*/ 	.byte	0x3f
	.zero		1


	//   ....[43]....
        /*033c*/ 	.word	0x000074e0
        /*0340*/ 	.word	0x00000003
        /*0344*/ 	.word	0x00000000
        /*0348*/ 	.short	0x010a
        /*034a*/ 	.byte	0x3f
	.zero		1


	//   ....[44]....
        /*034c*/ 	.word	0x00007530
        /*0350*/ 	.word	0x00000005
        /*0354*/ 	.word	0x00000000
        /*0358*/ 	.short	0x010a
        /*035a*/ 	.byte	0x3f
	.zero		1


	//   ....[45]....
        /*035c*/ 	.word	0x00007600
        /*0360*/ 	.word	0x00000014
        /*0364*/ 	.word	0x00000058
        /*0368*/ 	.short	0x010a
        /*036a*/ 	.byte	0x3f
	.zero		1


	//   ....[46]....
        /*036c*/ 	.word	0x000076d0
        /*0370*/ 	.word	0x00000007
        /*0374*/ 	.word	0x00000000
        /*0378*/ 	.short	0x010a
        /*037a*/ 	.byte	0x3f
	.zero		1


	//   ....[47]....
        /*037c*/ 	.word	0x00007720
        /*0380*/ 	.word	0x00000006
        /*0384*/ 	.word	0x00000000
        /*0388*/ 	.short	0x010a
        /*038a*/ 	.byte	0x3f
	.zero		1


	//   ....[48]....
        /*038c*/ 	.word	0x00007770
        /*0390*/ 	.word	0x00000007
        /*0394*/ 	.word	0x00000000
        /*0398*/ 	.short	0x010a
        /*039a*/ 	.byte	0x3f
	.zero		1


	//   ....[49]....
        /*039c*/ 	.word	0x000077c0
        /*03a0*/ 	.word	0x00000006
        /*03a4*/ 	.word	0x00000000
        /*03a8*/ 	.short	0x010a
        /*03aa*/ 	.byte	0x3f
	.zero		1


	//   ....[50]....
        /*03ac*/ 	.word	0x00007810
        /*03b0*/ 	.word	0x00000007
        /*03b4*/ 	.word	0x00000000
        /*03b8*/ 	.short	0x010a
        /*03ba*/ 	.byte	0x3f
	.zero		1


	//   ....[51]....
        /*03bc*/ 	.word	0x00007860
        /*03c0*/ 	.word	0x00000006
        /*03c4*/ 	.word	0x00000000
        /*03c8*/ 	.short	0x010a
        /*03ca*/ 	.byte	0x3f
	.zero		1


	//   ....[52]....
        /*03cc*/ 	.word	0x000078b0
        /*03d0*/ 	.word	0x00000007
        /*03d4*/ 	.word	0x00000000
        /*03d8*/ 	.short	0x010a
        /*03da*/ 	.byte	0x3f
	.zero		1


	//   ....[53]....
        /*03dc*/ 	.word	0x00007900
        /*03e0*/ 	.word	0x00000006
        /*03e4*/ 	.word	0x00000000
        /*03e8*/ 	.short	0x010a
        /*03ea*/ 	.byte	0x3f
	.zero		1


	//   ....[54]....
        /*03ec*/ 	.word	0x00007950
        /*03f0*/ 	.word	0x00000007
        /*03f4*/ 	.word	0x00000000
        /*03f8*/ 	.short	0x010a
        /*03fa*/ 	.byte	0x3f
	.zero		1


	//   ....[55]....
        /*03fc*/ 	.word	0x000079a0
        /*0400*/ 	.word	0x00000006
        /*0404*/ 	.word	0x00000000
        /*0408*/ 	.short	0x010a
        /*040a*/ 	.byte	0x3f
	.zero		1


	//----- nvinfo : EIATTR_NUM_MBARRIERS
	.align		4
.L_35:
        /*040c*/ 	.byte	0x03, 0x38
        /*040e*/ 	.short	0x0018


	//----- nvinfo : EIATTR_EXIT_INSTR_OFFSETS
	.align		4
        /*0410*/ 	.byte	0x04, 0x1c
        /*0412*/ 	.short	(.L_37 - .L_36)


	//   ....[0]....
.L_36:
        /*0414*/ 	.word	0x00000a70


	//   ....[1]....
        /*0418*/ 	.word	0x00001280


	//   ....[2]....
        /*041c*/ 	.word	0x00005ba0


	//   ....[3]....
        /*0420*/ 	.word	0x00006100


	//   ....[4]....
        /*0424*/ 	.word	0x000074d0


	//----- nvinfo : EIATTR_MAX_THREADS
	.align		4
.L_37:
        /*0428*/ 	.byte	0x04, 0x05
        /*042a*/ 	.short	(.L_39 - .L_38)
.L_38:
        /*042c*/ 	.word	0x00000180
        /*0430*/ 	.word	0x00000001
        /*0434*/ 	.word	0x00000001


	//----- nvinfo : EIATTR_CRS_STACK_SIZE
	.align		4
.L_39:
        /*0438*/ 	.byte	0x04, 0x1e
        /*043a*/ 	.short	(.L_41 - .L_40)
.L_40:
        /*043c*/ 	.word	0x00000000


	//----- nvinfo : EIATTR_CBANK_PARAM_SIZE
	.align		4
.L_41:
        /*0440*/ 	.byte	0x03, 0x19
        /*0442*/ 	.short	0x0470


	//----- nvinfo : EIATTR_PARAM_CBANK
	.align		4
        /*0444*/ 	.byte	0x04, 0x0a
        /*0446*/ 	.short	(.L_43 - .L_42)
	.align		4
.L_42:
        /*0448*/ 	.word	index@(.nv.constant0._ZN7cutlass13device_kernelINS_4gemm6kernel13GemmUniversalIN4cute5tupleIJiiiiEEENS1_10collective13CollectiveMmaINS1_34MainloopSm90TmaGmmaWarpSpecializedILi11ENS5_IJNS4_1CILi1EEENSA_ILi2EEESB_EEENS1_35KernelTmaWarpSpecializedCooperativeEEENS5_IJNSA_ILi256EEENSA_ILi64EEESH_EEEaNS5_IJlSB_lEEEaSJ_NS4_8TiledMMAINS4_8MMA_AtomIJNS4_4SM904GMMA26MMA_64x64x32_S32S8S8_SS_TNEEEENS4_6LayoutINS5_IJSC_SB_SB_EEENS5_IJSB_NSA_ILi0EEESS_EEEEENS5_IJNS4_10UnderscoreESV_SV_EEEEENS4_23SM90_TMA_LOAD_MULTICASTENS4_14ComposedLayoutINS4_7SwizzleILi2ELi4ELi3EEENS4_18smem_ptr_flag_bitsILi8EEENSQ_INS5_IJNSA_ILi8EEESH_EEENS5_IJSH_SB_EEEEEEEvNS4_8identityENS4_13SM90_TMA_LOADES18_vS19_EENS_8epilogue10collective6detail29Sm90TmaWarpSpecializedAdapterINS1D_15DefaultEpilogueIaSJ_SJ_NS1C_6thread17LinearCombinationIaLi1EiiLNS1H_9ScaleType4KindE0ELNS_15FloatRoundStyleE2EaEENS1_15EpilogueDefaultEEEEEvvEEEEvNT_6ParamsE)
        /*044c*/ 	.short	0x0210
        /*044e*/ 	.short	0x0470


	//----- nvinfo : EIATTR_SW_WAR
	.align		4
.L_43:
        /*0450*/ 	.byte	0x04, 0x36
        /*0452*/ 	.short	(.L_45 - .L_44)
.L_44:
        /*0454*/ 	.word	0x00000008
.L_45:


//--------------------- .nv.callgraph             --------------------------
	.section	.nv.callgraph,"",@"SHT_CUDA_CALLGRAPH"
	.align	4
	.sectionentsize	8
	.align		4
        /*0000*/ 	.word	0x00000000
	.align		4
        /*0004*/ 	.word	0xffffffff
	.align		4
        /*0008*/ 	.word	index@(_ZN7cutlass13device_kernelINS_4gemm6kernel13GemmUniversalIN4cute5tupleIJiiiiEEENS1_10collective13CollectiveMmaINS1_34MainloopSm90TmaGmmaWarpSpecializedILi11ENS5_IJNS4_1CILi1EEENSA_ILi2EEESB_EEENS1_35KernelTmaWarpSpecializedCooperativeEEENS5_IJNSA_ILi256EEENSA_ILi64EEESH_EEEaNS5_IJlSB_lEEEaSJ_NS4_8TiledMMAINS4_8MMA_AtomIJNS4_4SM904GMMA26MMA_64x64x32_S32S8S8_SS_TNEEEENS4_6LayoutINS5_IJSC_SB_SB_EEENS5_IJSB_NSA_ILi0EEESS_EEEEENS5_IJNS4_10UnderscoreESV_SV_EEEEENS4_23SM90_TMA_LOAD_MULTICASTENS4_14ComposedLayoutINS4_7SwizzleILi2ELi4ELi3EEENS4_18smem_ptr_flag_bitsILi8EEENSQ_INS5_IJNSA_ILi8EEESH_EEENS5_IJSH_SB_EEEEEEEvNS4_8identityENS4_13SM90_TMA_LOADES18_vS19_EENS_8epilogue10collective6detail29Sm90TmaWarpSpecializedAdapterINS1D_15DefaultEpilogueIaSJ_SJ_NS1C_6thread17LinearCombinationIaLi1EiiLNS1H_9ScaleType4KindE0ELNS_15FloatRoundStyleE2EaEENS1_15EpilogueDefaultEEEEEvvEEEEvNT_6ParamsE)
	.align		4
        /*000c*/ 	.word	index@(__assertfail)
	.align		4
        /*0010*/ 	.word	0x00000000
	.align		4
        /*0014*/ 	.word	0xfffffffe
	.align		4
        /*0018*/ 	.word	0x00000000
	.align		4
        /*001c*/ 	.word	0xfffffffd
	.align		4
        /*0020*/ 	.word	0x00000000
	.align		4
        /*0024*/ 	.word	0xfffffffc


//--------------------- .nv.constant4             --------------------------
	.section	.nv.constant4,"a",@progbits
	.align	8
	.align		8
.nv.constant4:
        /*0000*/ 	.dword	__assertfail
	.align		8
        /*0008*/ 	.dword	__unnamed_1
	.align		8
        /*0010*/ 	.dword	_ZN40_INTERNAL_087c01f8_4_k_cu_a6995263_210024cuda3std3__45__cpo5beginE
	.align		8
        /*0018*/ 	.dword	_ZN40_INTERNAL_087c01f8_4_k_cu_a6995263_210024cuda3std3__45__cpo3endE
	.align		8
        /*0020*/ 	.dword	_ZN40_INTERNAL_087c01f8_4_k_cu_a6995263_210024cuda3std3__45__cpo6cbeginE
	.align		8
        /*0028*/ 	.dword	_ZN40_INTERNAL_087c01f8_4_k_cu_a6995263_210024cuda3std3__45__cpo4cendE
	.align		8
        /*0030*/ 	.dword	_ZN40_INTERNAL_087c01f8_4_k_cu_a6995263_210024cuda3std3__442_GLOBAL__N__087c01f8_4_k_cu_a6995263_210026ignoreE
	.align		8
        /*0038*/ 	.dword	_ZN40_INTERNAL_087c01f8_4_k_cu_a6995263_210024cuda3std3__419piecewise_constructE
	.align		8
        /*0040*/ 	.dword	_ZN40_INTERNAL_087c01f8_4_k_cu_a6995263_210024cuda3std3__48in_placeE
	.align		8
        /*0048*/ 	.dword	_ZN40_INTERNAL_087c01f8_4_k_cu_a6995263_210024cuda3std6ranges3__45__cpo4swapE
	.align		8
        /*0050*/ 	.dword	_ZN40_INTERNAL_087c01f8_4_k_cu_a6995263_210024cuda3std6ranges3__45__cpo9iter_moveE
	.align		8
        /*0058*/ 	.dword	_ZN40_INTERNAL_087c01f8_4_k_cu_a6995263_210024cute7productE
	.align		8
        /*0060*/ 	.dword	_ZN40_INTERNAL_087c01f8_4_k_cu_a6995263_210024cute1_E
	.align		8
        /*0068*/ 	.dword	$str$22
	.align		8
        /*0070*/ 	.dword	$str$23


//--------------------- .text._ZN7cutlass13device_kernelINS_4gemm6kernel13GemmUniversalIN4cute5tupleIJiiiiEEENS1_10collective13CollectiveMmaINS1_34MainloopSm90TmaGmmaWarpSpecializedILi11ENS5_IJNS4_1CILi1EEENSA_ILi2EEESB_EEENS1_35KernelTmaWarpSpecializedCooperativeEEENS5_IJNSA_ILi256EEENSA_ILi64EEESH_EEEaNS5_IJlSB_lEEEaSJ_NS4_8TiledMMAINS4_8MMA_AtomIJNS4_4SM904GMMA26MMA_64x64x32_S32S8S8_SS_TNEEEENS4_6LayoutINS5_IJSC_SB_SB_EEENS5_IJSB_NSA_ILi0EEESS_EEEEENS5_IJNS4_10UnderscoreESV_SV_EEEEENS4_23SM90_TMA_LOAD_MULTICASTENS4_14ComposedLayoutINS4_7SwizzleILi2ELi4ELi3EEENS4_18smem_ptr_flag_bitsILi8EEENSQ_INS5_IJNSA_ILi8EEESH_EEENS5_IJSH_SB_EEEEEEEvNS4_8identityENS4_13SM90_TMA_LOADES18_vS19_EENS_8epilogue10collective6detail29Sm90TmaWarpSpecializedAdapterINS1D_15DefaultEpilogueIaSJ_SJ_NS1C_6thread17LinearCombinationIaLi1EiiLNS1H_9ScaleType4KindE0ELNS_15FloatRoundStyleE2EaEENS1_15EpilogueDefaultEEEEEvvEEEEvNT_6ParamsE --------------------------
	.section	.text._ZN7cutlass13device_kernelINS_4gemm6kernel13GemmUniversalIN4cute5tupleIJiiiiEEENS1_10collective13CollectiveMmaINS1_34MainloopSm90TmaGmmaWarpSpecializedILi11ENS5_IJNS4_1CILi1EEENSA_ILi2EEESB_EEENS1_35KernelTmaWarpSpecializedCooperativeEEENS5_IJNSA_ILi256EEENSA_ILi64EEESH_EEEaNS5_IJlSB_lEEEaSJ_NS4_8TiledMMAINS4_8MMA_AtomIJNS4_4SM904GMMA26MMA_64x64x32_S32S8S8_SS_TNEEEENS4_6LayoutINS5_IJSC_SB_SB_EEENS5_IJSB_NSA_ILi0EEESS_EEEEENS5_IJNS4_10UnderscoreESV_SV_EEEEENS4_23SM90_TMA_LOAD_MULTICASTENS4_14ComposedLayoutINS4_7SwizzleILi2ELi4ELi3EEENS4_18smem_ptr_flag_bitsILi8EEENSQ_INS5_IJNSA_ILi8EEESH_EEENS5_IJSH_SB_EEEEEEEvNS4_8identityENS4_13SM90_TMA_LOADES18_vS19_EENS_8epilogue10collective6detail29Sm90TmaWarpSpecializedAdapterINS1D_15DefaultEpilogueIaSJ_SJ_NS1C_6thread17LinearCombinationIaLi1EiiLNS1H_9ScaleType4KindE0ELNS_15FloatRoundStyleE2EaEENS1_15EpilogueDefaultEEEEEvvEEEEvNT_6ParamsE,"ax",@progbits
	.align	128
.text._ZN7cutlass13device_kernelINS_4gemm6kernel13GemmUniversalIN4cute5tupleIJiiiiEEENS1_10collective13CollectiveMmaINS1_34MainloopSm90TmaGmmaWarpSpecializedILi11ENS5_IJNS4_1CILi1EEENSA_ILi2EEESB_EEENS1_35KernelTmaWarpSpecializedCooperativeEEENS5_IJNSA_ILi256EEENSA_ILi64EEESH_EEEaNS5_IJlSB_lEEEaSJ_NS4_8TiledMMAINS4_8MMA_AtomIJNS4_4SM904GMMA26MMA_64x64x32_S32S8S8_SS_TNEEEENS4_6LayoutINS5_IJSC_SB_SB_EEENS5_IJSB_NSA_ILi0EEESS_EEEEENS5_IJNS4_10UnderscoreESV_SV_EEEEENS4_23SM90_TMA_LOAD_MULTICASTENS4_14ComposedLayoutINS4_7SwizzleILi2ELi4ELi3EEENS4_18smem_ptr_flag_bitsILi8EEENSQ_INS5_IJNSA_ILi8EEESH_EEENS5_IJSH_SB_EEEEEEEvNS4_8identityENS4_13SM90_TMA_LOADES18_vS19_EENS_8epilogue10collective6detail29Sm90TmaWarpSpecializedAdapterINS1D_15DefaultEpilogueIaSJ_SJ_NS1C_6thread17LinearCombinationIaLi1EiiLNS1H_9ScaleType4KindE0ELNS_15FloatRoundStyleE2EaEENS1_15EpilogueDefaultEEEEEvvEEEEvNT_6ParamsE:
        .type           _ZN7cutlass13device_kernelINS_4gemm6kernel13GemmUniversalIN4cute5tupleIJiiiiEEENS1_10collective13CollectiveMmaINS1_34MainloopSm90TmaGmmaWarpSpecializedILi11ENS5_IJNS4_1CILi1EEENSA_ILi2EEESB_EEENS1_35KernelTmaWarpSpecializedCooperativeEEENS5_IJNSA_ILi256EEENSA_ILi64EEESH_EEEaNS5_IJlSB_lEEEaSJ_NS4_8TiledMMAINS4_8MMA_AtomIJNS4_4SM904GMMA26MMA_64x64x32_S32S8S8_SS_TNEEEENS4_6LayoutINS5_IJSC_SB_SB_EEENS5_IJSB_NSA_ILi0EEESS_EEEEENS5_IJNS4_10UnderscoreESV_SV_EEEEENS4_23SM90_TMA_LOAD_MULTICASTENS4_14ComposedLayoutINS4_7SwizzleILi2ELi4ELi3EEENS4_18smem_ptr_flag_bitsILi8EEENSQ_INS5_IJNSA_ILi8EEESH_EEENS5_IJSH_SB_EEEEEEEvNS4_8identityENS4_13SM90_TMA_LOADES18_vS19_EENS_8epilogue10collective6detail29Sm90TmaWarpSpecializedAdapterINS1D_15DefaultEpilogueIaSJ_SJ_NS1C_6thread17LinearCombinationIaLi1EiiLNS1H_9ScaleType4KindE0ELNS_15FloatRoundStyleE2EaEENS1_15EpilogueDefaultEEEEEvvEEEEvNT_6ParamsE,@function
        .size           _ZN7cutlass13device_kernelINS_4gemm6kernel13GemmUniversalIN4cute5tupleIJiiiiEEENS1_10collective13CollectiveMmaINS1_34MainloopSm90TmaGmmaWarpSpecializedILi11ENS5_IJNS4_1CILi1EEENSA_ILi2EEESB_EEENS1_35KernelTmaWarpSpecializedCooperativeEEENS5_IJNSA_ILi256EEENSA_ILi64EEESH_EEEaNS5_IJlSB_lEEEaSJ_NS4_8TiledMMAINS4_8MMA_AtomIJNS4_4SM904GMMA26MMA_64x64x32_S32S8S8_SS_TNEEEENS4_6LayoutINS5_IJSC_SB_SB_EEENS5_IJSB_NSA_ILi0EEESS_EEEEENS5_IJNS4_10UnderscoreESV_SV_EEEEENS4_23SM90_TMA_LOAD_MULTICASTENS4_14ComposedLayoutINS4_7SwizzleILi2ELi4ELi3EEENS4_18smem_ptr_flag_bitsILi8EEENSQ_INS5_IJNSA_ILi8EEESH_EEENS5_IJSH_SB_EEEEEEEvNS4_8identityENS4_13SM90_TMA_LOADES18_vS19_EENS_8epilogue10collective6detail29Sm90TmaWarpSpecializedAdapterINS1D_15DefaultEpilogueIaSJ_SJ_NS1C_6thread17LinearCombinationIaLi1EiiLNS1H_9ScaleType4KindE0ELNS_15FloatRoundStyleE2EaEENS1_15EpilogueDefaultEEEEEvvEEEEvNT_6ParamsE,(.L_x_216 - _ZN7cutlass13device_kernelINS_4gemm6kernel13GemmUniversalIN4cute5tupleIJiiiiEEENS1_10collective13CollectiveMmaINS1_34MainloopSm90TmaGmmaWarpSpecializedILi11ENS5_IJNS4_1CILi1EEENSA_ILi2EEESB_EEENS1_35KernelTmaWarpSpecializedCooperativeEEENS5_IJNSA_ILi256EEENSA_ILi64EEESH_EEEaNS5_IJlSB_lEEEaSJ_NS4_8TiledMMAINS4_8MMA_AtomIJNS4_4SM904GMMA26MMA_64x64x32_S32S8S8_SS_TNEEEENS4_6LayoutINS5_IJSC_SB_SB_EEENS5_IJSB_NSA_ILi0EEESS_EEEEENS5_IJNS4_10UnderscoreESV_SV_EEEEENS4_23SM90_TMA_LOAD_MULTICASTENS4_14ComposedLayoutINS4_7SwizzleILi2ELi4ELi3EEENS4_18smem_ptr_flag_bitsILi8EEENSQ_INS5_IJNSA_ILi8EEESH_EEENS5_IJSH_SB_EEEEEEEvNS4_8identityENS4_13SM90_TMA_LOADES18_vS19_EENS_8epilogue10collective6detail29Sm90TmaWarpSpecializedAdapterINS1D_15DefaultEpilogueIaSJ_SJ_NS1C_6thread17LinearCombinationIaLi1EiiLNS1H_9ScaleType4KindE0ELNS_15FloatRoundStyleE2EaEENS1_15EpilogueDefaultEEEEEvvEEEEvNT_6ParamsE)
        .other          _ZN7cutlass13device_kernelINS_4gemm6kernel13GemmUniversalIN4cute5tupleIJiiiiEEENS1_10collective13CollectiveMmaINS1_34MainloopSm90TmaGmmaWarpSpecializedILi11ENS5_IJNS4_1CILi1EEENSA_ILi2EEESB_EEENS1_35KernelTmaWarpSpecializedCooperativeEEENS5_IJNSA_ILi256EEENSA_ILi64EEESH_EEEaNS5_IJlSB_lEEEaSJ_NS4_8TiledMMAINS4_8MMA_AtomIJNS4_4SM904GMMA26MMA_64x64x32_S32S8S8_SS_TNEEEENS4_6LayoutINS5_IJSC_SB_SB_EEENS5_IJSB_NSA_ILi0EEESS_EEEEENS5_IJNS4_10UnderscoreESV_SV_EEEEENS4_23SM90_TMA_LOAD_MULTICASTENS4_14ComposedLayoutINS4_7SwizzleILi2ELi4ELi3EEENS4_18smem_ptr_flag_bitsILi8EEENSQ_INS5_IJNSA_ILi8EEESH_EEENS5_IJSH_SB_EEEEEEEvNS4_8identityENS4_13SM90_TMA_LOADES18_vS19_EENS_8epilogue10collective6detail29Sm90TmaWarpSpecializedAdapterINS1D_15DefaultEpilogueIaSJ_SJ_NS1C_6thread17LinearCombinationIaLi1EiiLNS1H_9ScaleType4KindE0ELNS_15FloatRoundStyleE2EaEENS1_15EpilogueDefaultEEEEEvvEEEEvNT_6ParamsE,@"STO_CUDA_ENTRY STV_DEFAULT"
_ZN7cutlass13device_kernelINS_4gemm6kernel13GemmUniversalIN4cute5tupleIJiiiiEEENS1_10collective13CollectiveMmaINS1_34MainloopSm90TmaGmmaWarpSpecializedILi11ENS5_IJNS4_1CILi1EEENSA_ILi2EEESB_EEENS1_35KernelTmaWarpSpecializedCooperativeEEENS5_IJNSA_ILi256EEENSA_ILi64EEESH_EEEaNS5_IJlSB_lEEEaSJ_NS4_8TiledMMAINS4_8MMA_AtomIJNS4_4SM904GMMA26MMA_64x64x32_S32S8S8_SS_TNEEEENS4_6LayoutINS5_IJSC_SB_SB_EEENS5_IJSB_NSA_ILi0EEESS_EEEEENS5_IJNS4_10UnderscoreESV_SV_EEEEENS4_23SM90_TMA_LOAD_MULTICASTENS4_14ComposedLayoutINS4_7SwizzleILi2ELi4ELi3EEENS4_18smem_ptr_flag_bitsILi8EEENSQ_INS5_IJNSA_ILi8EEESH_EEENS5_IJSH_SB_EEEEEEEvNS4_8identityENS4_13SM90_TMA_LOADES18_vS19_EENS_8epilogue10collective6detail29Sm90TmaWarpSpecializedAdapterINS1D_15DefaultEpilogueIaSJ_SJ_NS1C_6thread17LinearCombinationIaLi1EiiLNS1H_9ScaleType4KindE0ELNS_15FloatRoundStyleE2EaEENS1_15EpilogueDefaultEEEEEvvEEEEvNT_6ParamsE:
[----:B------:R-:W0:Y:S01]  /*0000*/  LDC R1, c[0x0][0x28] ;  /* 0x00000a00ff017b82 */ /* 0x000e220000000800 */
[----:B------:R-:W1:Y:S01]  /*0010*/  S2R R93, SR_TID.X ;  /* 0x00000000005d7919 */ /* 0x000e620000002100 */
[----:B------:R-:W-:Y:S01]  /*0020*/  ELECT P0, URZ, PT ;  /* 0x00000000003f782f */ /* 0x000fe20003800000 */
[----:B------:R-:W-:Y:S01]  /*0030*/  BSSY B0, `(.L_x_0) ;  /* 0x000000f000007945 */ /* 0x000fe20003800000 */
[--C-:B-1----:R-:W-:Y:S02]  /*0040*/  SHF.R.U32.HI R0, RZ, 0x5, R93.reuse ;  /* 0x00000005ff007819 */ /* 0x102fe4000001165d */
[----:B------:R-:W-:-:S03]  /*0050*/  SHF.R.U32.HI R6, RZ, 0x7, R93 ;  /* 0x00000007ff067819 */ /* 0x000fc6000001165d */
[----:B------:R-:W1:Y:S04]  /*0060*/  SHFL.IDX PT, R3, R0, RZ, 0x1f ;  /* 0x00001fff00037589 */ /* 0x000e6800000e0000 */
[----:B------:R2:W3:Y:S01]  /*0070*/  SHFL.IDX PT, R2, R6, RZ, 0x1f ;  /* 0x00001fff06027589 */ /* 0x0004e200000e0000 */
[----:B-1----:R-:W-:-:S13]  /*0080*/  ISETP.NE.OR P0, PT, R3, RZ, !P0 ;  /* 0x000000ff0300720c */ /* 0x002fda0004705670 */
[----:B0-23--:R-:W-:Y:S05]  /*0090*/  @P0 BRA `(.L_x_1) ;  /* 0x0000000000200947 */ /* 0x00dfea0003800000 */
[----:B------:R-:W-:Y:S02]  /*00a0*/  ULDC.64 UR4, c[0x0][0x198] ;  /* 0x0000660000047ab9 */ /* 0x000fe40000000a00 */
[----:B------:R-:W-:Y:S02]  /*00b0*/  UIADD3 UR6, UP0, UR4, 0xf0, URZ ;  /* 0x000000f004067890 */ /* 0x000fe4000ff1e03f */
[----:B------:R-:W-:Y:S02]  /*00c0*/  UIADD3 UR4, UP1, UR4, 0x1f0, URZ ;  /* 0x000001f004047890 */ /* 0x000fe4000ff3e03f */
[----:B------:R-:W-:Y:S02]  /*00d0*/  UIADD3.X UR7, URZ, UR5, URZ, UP0, !UPT ;  /* 0x000000053f077290 */ /* 0x000fe400087fe43f */
[----:B------:R-:W-:-:S07]  /*00e0*/  UIADD3.X UR5, URZ, UR5, URZ, UP1, !UPT ;  /* 0x000000053f057290 */ /* 0x000fce0008ffe43f */
[----:B------:R0:W-:Y:S02]  /*00f0*/  UTMACCTL.PF [UR6] ;  /* 0x00000000060079b9 */ /* 0x0001e40008040000 */
[----:B------:R0:W-:Y:S02]  /*0100*/  UTMACCTL.PF [UR4] ;  /* 0x00000000040079b9 */ /* 0x0001e40008040000 */
[----:B0-----:R-:W-:Y:S01]  /*0110*/  NOP ;  /* 0x0000000000007918 */ /* 0x001fe20000000000 */
.L_x_1:
[----:B------:R-:W-:Y:S05]  /*0120*/  BSYNC B0 ;  /* 0x0000000000007941 */ /* 0x000fea0003800000 */
.L_x_0:
[----:B------:R-:W0:Y:S02]  /*0130*/  SHFL.IDX PT, R5, R0, RZ, 0x1f ;  /* 0x00001fff00057589 */ /* 0x000e2400000e0000 */
[----:B0-----:R-:W-:-:S13]  /*0140*/  ISETP.NE.AND P0, PT, R5, RZ, PT ;  /* 0x000000ff0500720c */ /* 0x001fda0003f05270 */
[----:B------:R-:W-:Y:S05]  /*0150*/  @P0 BRA `(.L_x_2) ;  /* 0x00000000009c0947 */ /* 0x000fea0003800000 */
[----:B------:R-:W-:Y:S01]  /*0160*/  ELECT P0, URZ, PT ;  /* 0x00000000003f782f */ /* 0x000fe20003800000 */
[----:B------:R-:W-:-:S12]  /*0170*/  BSSY B0, `(.L_x_2) ;  /* 0x0000025000007945 */ /* 0x000fd80003800000 */
[----:B------:R-:W-:Y:S05]  /*0180*/  @!P0 BRA `(.L_x_3) ;  /* 0x00000000008c8947 */ /* 0x000fea0003800000 */
[----:B------:R-:W0:Y:S01]  /*0190*/  S2UR UR8, SR_CgaCtaId ;  /* 0x00000000000879c3 */ /* 0x000e220000008800 */
[----:B------:R-:W-:Y:S01]  /*01a0*/  UMOV UR4, 0x400 ;  /* 0x0000040000047882 */ /* 0x000fe20000000000 */
[----:B------:R-:W-:Y:S01]  /*01b0*/  UMOV UR5, 0x1 ;  /* 0x0000000100057882 */ /* 0x000fe20000000000 */
[----:B------:R-:W-:Y:S02]  /*01c0*/  UMOV UR6, 0x4 ;  /* 0x0000000400067882 */ /* 0x000fe40000000000 */
[----:B------:R-:W-:-:S04]  /*01d0*/  UIADD3 UR6, -UR6, 0x100000, URZ ;  /* 0x0010000006067890 */ /* 0x000fc8000fffe13f */
[----:B------:R-:W-:Y:S02]  /*01e0*/  USHF.L.U32 UR7, UR6, 0xb, URZ ;  /* 0x0000000b06077899 */ /* 0x000fe4000800063f */
[----:B------:R-:W-:Y:S02]  /*01f0*/  USHF.L.U32 UR6, UR6, 0x1, URZ ;  /* 0x0000000106067899 */ /* 0x000fe4000800063f */
[----:B0-----:R-:W-:Y:S02]  /*0200*/  ULEA UR8, UR8, UR4, 0x18 ;  /* 0x0000000408087291 */ /* 0x001fe4000f8ec03f */
[----:B------:R-:W-:-:S04]  /*0210*/  UIADD3 UR4, -UR5, 0x100000, URZ ;  /* 0x0010000005047890 */ /* 0x000fc8000fffe13f */
[----:B------:R-:W-:Y:S02]  /*0220*/  USHF.L.U32 UR5, UR4, 0xb, URZ ;  /* 0x0000000b04057899 */ /* 0x000fe4000800063f */
[----:B------:R-:W-:Y:S01]  /*0230*/  USHF.L.U32 UR4, UR4, 0x1, URZ ;  /* 0x0000000104047899 */ /* 0x000fe2000800063f */
[----:B------:R-:W0:Y:S11]  /*0240*/  FENCE.VIEW.ASYNC.S ;  /* 0x00000000000073c6 */ /* 0x000e360000000000 */
[----:B0-----:R0:W1:Y:S01]  /*0250*/  SYNCS.EXCH.64 URZ, [UR8], UR4 ;  /* 0x00000004083f75b2 */ /* 0x0010620008000100 */
[----:B------:R0:W2:Y:S01]  /*0260*/  SYNCS.EXCH.64 URZ, [UR8+0x58], UR6 ;  /* 0x00005806083f75b2 */ /* 0x0000a20008000100 */
[----:B------:R0:W3:Y:S01]  /*0270*/  SYNCS.EXCH.64 URZ, [UR8+0x8], UR4 ;  /* 0x00000804083f75b2 */ /* 0x0000e20008000100 */
[----:B------:R0:W4:Y:S01]  /*0280*/  SYNCS.EXCH.64 URZ, [UR8+0x60], UR6 ;  /* 0x00006006083f75b2 */ /* 0x0001220008000100 */
[----:B------:R0:W0:Y:S01]  /*0290*/  SYNCS.EXCH.64 URZ, [UR8+0x10], UR4 ;  /* 0x00001004083f75b2 */ /* 0x0000220008000100 */
        /* <DEDUP_REMOVED lines=17> */
[----:B------:R-:W-:Y:S01]  /*03b0*/  NOP ;  /* 0x0000000000007918 */ /* 0x000fe20000000000 */
.L_x_3:
[----:B0-----:R-:W-:Y:S05]  /*03c0*/  BSYNC B0 ;  /* 0x0000000000007941 */ /* 0x001fea0003800000 */
.L_x_2:
[----:B------:R-:W0:Y:S01]  /*03d0*/  SHFL.IDX PT, R0, R0, RZ, 0x1f ;  /* 0x00001fff00007589 */ /* 0x000e2200000e0000 */
[----:B------:R-:W-:Y:S01]  /*03e0*/  SHF.R.S32.HI R8, RZ, 0x1f, R93 ;  /* 0x0000001fff087819 */ /* 0x000fe2000001145d */
[----:B------:R-:W5:Y:S01]  /*03f0*/  S2UR UR8, SR_CTAID.X ;  /* 0x00000000000879c3 */ /* 0x000f620000002500 */
[----:B------:R-:W-:Y:S01]  /*0400*/  ELECT P0, URZ, PT ;  /* 0x00000000003f782f */ /* 0x000fe20003800000 */
[----:B------:R-:W1:Y:S01]  /*0410*/  S2R R4, SR_CTAID.Y ;  /* 0x0000000000047919 */ /* 0x000e620000002600 */
[----:B------:R-:W-:Y:S01]  /*0420*/  LEA.HI R8, R8, R93, RZ, 0x7 ;  /* 0x0000005d08087211 */ /* 0x000fe200078f38ff */
[----:B------:R-:W-:Y:S01]  /*0430*/  ULDC UR4, c[0x0][0x154] ;  /* 0x0000550000047ab9 */ /* 0x000fe20000000800 */
[----:B------:R-:W-:Y:S01]  /*0440*/  SHF.R.S32.HI R10, RZ, 0x1f, R5 ;  /* 0x0000001fff0a7819 */ /* 0x000fe20000011405 */
[----:B------:R-:W-:Y:S01]  /*0450*/  NOP ;  /* 0x0000000000007918 */ /* 0x000fe20000000000 */
[----:B------:R-:W-:Y:S01]  /*0460*/  LOP3.LUT R8, R8, 0xffffff80, RZ, 0xc0, !PT ;  /* 0xffffff8008087812 */ /* 0x000fe200078ec0ff */
[----:B------:R-:W2:Y:S01]  /*0470*/  LDC R14, c[0x0][0x140] ;  /* 0x00005000ff0e7b82 */ /* 0x000ea20000000800 */
[----:B------:R-:W-:Y:S01]  /*0480*/  LEA.HI R10, R10, R5, RZ, 0x2 ;  /* 0x000000050a0a7211 */ /* 0x000fe200078f10ff */
[----:B------:R-:W-:-:S02]  /*0490*/  NOP ;  /* 0x0000000000007918 */ /* 0x000fc40000000000 */
[----:B------:R-:W-:Y:S01]  /*04a0*/  IMAD.IADD R8, R93, 0x1, -R8 ;  /* 0x000000015d087824 */ /* 0x000fe200078e0a08 */
[----:B------:R-:W-:-:S03]  /*04b0*/  LOP3.LUT R10, R10, 0x3ffffffc, RZ, 0xc0, !PT ;  /* 0x3ffffffc0a0a7812 */ /* 0x000fc600078ec0ff */
[----:B------:R-:W3:Y:S01]  /*04c0*/  LDC R12, c[0x0][0x144] ;  /* 0x00005100ff0c7b82 */ /* 0x000ee20000000800 */
[----:B------:R-:W-:Y:S01]  /*04d0*/  SHF.R.S32.HI R7, RZ, 0x1f, R8 ;  /* 0x0000001fff077819 */ /* 0x000fe20000011408 */
[----:B------:R-:W-:Y:S01]  /*04e0*/  IMAD.IADD R10, R5, 0x1, -R10 ;  /* 0x00000001050a7824 */ /* 0x000fe200078e0a0a */
[----:B------:R-:W-:Y:S02]  /*04f0*/  LOP3.LUT P2, RZ, R8, 0x7, RZ, 0xc0, !PT ;  /* 0x0000000708ff7812 */ /* 0x000fe4000784c0ff */
[----:B------:R-:W-:Y:S01]  /*0500*/  LEA.HI R7, R7, R8, RZ, 0x3 ;  /* 0x0000000807077211 */ /* 0x000fe200078f18ff */
[----:B------:R-:W-:Y:S01]  /*0510*/  VIADD R8, R2, 0xffffffff ;  /* 0xffffffff02087836 */ /* 0x000fe20000000000 */
[----:B0-----:R-:W-:Y:S02]  /*0520*/  ISETP.NE.OR P0, PT, R0, RZ, !P0 ;  /* 0x000000ff0000720c */ /* 0x001fe40004705670 */
[--C-:B------:R-:W-:Y:S02]  /*0530*/  SHF.R.S32.HI R0, RZ, 0x3, R7.reuse ;  /* 0x00000003ff007819 */ /* 0x100fe40000011407 */
[----:B------:R-:W-:-:S02]  /*0540*/  SHF.R.S32.HI R7, RZ, 0x1f, R7 ;  /* 0x0000001fff077819 */ /* 0x000fc40000011407 */
[----:B-----5:R-:W-:Y:S02]  /*0550*/  I2FP.F32.U32 R11, UR8 ;  /* 0x00000008000b7c45 */ /* 0x020fe40008201000 */
[----:B------:R-:W-:Y:S02]  /*0560*/  LEA.HI R7, R7, R0, RZ, 0x2 ;  /* 0x0000000007077211 */ /* 0x000fe400078f10ff */
[----:B--2---:R-:W-:Y:S02]  /*0570*/  ISETP.EQ.U32.AND P3, PT, R14, 0x1, PT ;  /* 0x000000010e00780c */ /* 0x004fe40003f62070 */
[----:B-1----:R-:W-:Y:S01]  /*0580*/  I2FP.F32.U32 R9, R4 ;  /* 0x0000000400097245 */ /* 0x002fe20000201000 */
[----:B------:R-:W-:Y:S01]  /*0590*/  VOTEU.ALL UP0, P0 ;  /* 0x00000000003f7886 */ /* 0x000fe20000000000 */
[----:B------:R-:W-:Y:S01]  /*05a0*/  LOP3.LUT R7, R7, 0xfffffffc, RZ, 0xc0, !PT ;  /* 0xfffffffc07077812 */ /* 0x000fe200078ec0ff */
[----:B------:R-:W-:Y:S01]  /*05b0*/  VOTEU.ALL UP1, P0 ;  /* 0x00000000003f7886 */ /* 0x000fe20000020000 */
[----:B------:R-:W-:Y:S01]  /*05c0*/  ISETP.GE.U32.AND P5, PT, R8, 0x2, PT ;  /* 0x000000020800780c */ /* 0x000fe20003fa6070 */
[----:B------:R-:W-:Y:S01]  /*05d0*/  FMUL R13, R9, UR4 ;  /* 0x00000004090d7c20 */ /* 0x000fe20008400000 */
[----:B------:R-:W0:Y:S01]  /*05e0*/  @!UP0 S2UR UR7, SR_CgaCtaId ;  /* 0x00000000000789c3 */ /* 0x000e220000008800 */
[----:B------:R-:W-:Y:S01]  /*05f0*/  ULDC UR4, c[0x0][0x150] ;  /* 0x0000540000047ab9 */ /* 0x000fe20000000800 */
[----:B------:R-:W-:-:S02]  /*0600*/  IMAD.IADD R7, R0, 0x1, -R7 ;  /* 0x0000000100077824 */ /* 0x000fc400078e0a07 */
[----:B------:R-:W-:Y:S01]  /*0610*/  FMUL R11, R11, UR4 ;  /* 0x000000040b0b7c20 */ /* 0x000fe20008400000 */
[----:B------:R-:W-:Y:S01]  /*0620*/  SHF.R.S32.HI R0, RZ, 0x1f, R3 ;  /* 0x0000001fff007819 */ /* 0x000fe20000011403 */
[----:B------:R-:W1:Y:S01]  /*0630*/  F2I.U32.TRUNC.NTZ R13, R13 ;  /* 0x0000000d000d7305 */ /* 0x000e62000020f000 */
[----:B------:R-:W-:Y:S01]  /*0640*/  IMAD R7, R10, 0x4, R7 ;  /* 0x000000040a077824 */ /* 0x000fe200078e0207 */
[----:B------:R-:W-:Y:S01]  /*0650*/  UMOV UR4, 0x20 ;  /* 0x0000002000047882 */ /* 0x000fe20000000000 */
[----:B------:R-:W2:Y:S01]  /*0660*/  LDC R9, c[0x0][0x148] ;  /* 0x00005200ff097b82 */ /* 0x000ea20000000800 */
[----:B------:R-:W-:Y:S01]  /*0670*/  LEA.HI R0, R0, R3, RZ, 0x2 ;  /* 0x0000000300007211 */ /* 0x000fe200078f10ff */
[----:B------:R-:W-:Y:S01]  /*0680*/  IMAD.SHL.U32 R10, R7, 0x4, RZ ;  /* 0x00000004070a7824 */ /* 0x000fe200078e00ff */
[----:B------:R-:W-:Y:S01]  /*0690*/  @!UP0 UMOV UR6, 0x400 ;  /* 0x0000040000068882 */ /* 0x000fe20000000000 */
[----:B------:R-:W-:-:S04]  /*06a0*/  @!UP0 UIADD3 UR4, -UR4, 0x100000, URZ ;  /* 0x0010000004048890 */ /* 0x000fc8000fffe13f */
[----:B------:R-:W-:Y:S02]  /*06b0*/  @!UP0 USHF.L.U32 UR5, UR4, 0xb, URZ ;  /* 0x0000000b04058899 */ /* 0x000fe4000800063f */
[----:B------:R-:W-:Y:S01]  /*06c0*/  @!UP0 USHF.L.U32 UR4, UR4, 0x1, URZ ;  /* 0x0000000104048899 */ /* 0x000fe2000800063f */
[----:B------:R-:W5:Y:S01]  /*06d0*/  F2I.U32.TRUNC.NTZ R11, R11 ;  /* 0x0000000b000b7305 */ /* 0x000f62000020f000 */
[----:B------:R-:W-:Y:S02]  /*06e0*/  LOP3.LUT R0, R0, 0xfffffffc, RZ, 0xc0, !PT ;  /* 0xfffffffc00007812 */ /* 0x000fe400078ec0ff */
[----:B------:R-:W-:-:S03]  /*06f0*/  LOP3.LUT R19, R7, 0xc, R10, 0x78, !PT ;  /* 0x0000000c07137812 */ /* 0x000fc600078e780a */
[----:B------:R-:W-:Y:S02]  /*0700*/  IMAD.IADD R3, R3, 0x1, -R0 ;  /* 0x0000000103037824 */ /* 0x000fe400078e0a00 */
[----:B-1----:R-:W-:Y:S01]  /*0710*/  IMAD.MOV R22, RZ, RZ, -R13 ;  /* 0x000000ffff167224 */ /* 0x002fe200078e0a0d */
[----:B0-----:R-:W-:Y:S02]  /*0720*/  @!UP0 ULEA UR6, UR7, UR6, 0x18 ;  /* 0x0000000607068291 */ /* 0x001fe4000f8ec03f */
[----:B------:R-:W-:Y:S01]  /*0730*/  ISETP.NE.AND P1, PT, R3, 0x3, PT ;  /* 0x000000030300780c */ /* 0x000fe20003f25270 */
[----:B------:R-:W-:Y:S01]  /*0740*/  VOTEU.ALL UP0, P0 ;  /* 0x00000000003f7886 */ /* 0x000fe20000000000 */
[----:B------:R-:W-:Y:S01]  /*0750*/  ISETP.LT.U32.AND P0, PT, R19, 0x2, !P2 ;  /* 0x000000021300780c */ /* 0x000fe20005701070 */
[----:B-----5:R-:W-:Y:S01]  /*0760*/  IMAD.MOV R11, RZ, RZ, -R11 ;  /* 0x000000ffff0b7224 */ /* 0x020fe200078e0a0b */
[----:B------:R-:W-:Y:S02]  /*0770*/  ISETP.EQ.OR P1, PT, R3, RZ, !P1 ;  /* 0x000000ff0300720c */ /* 0x000fe40004f22670 */
[C---:B------:R-:W-:Y:S01]  /*0780*/  ISETP.NE.AND P2, PT, R2.reuse, RZ, PT ;  /* 0x000000ff0200720c */ /* 0x040fe20003f45270 */
[----:B--2---:R-:W-:Y:S01]  /*0790*/  IMAD R0, R9, R22, R4 ;  /* 0x0000001609007224 */ /* 0x004fe200078e0204 */
[----:B------:R-:W-:Y:S01]  /*07a0*/  ISETP.EQ.AND P1, PT, R2, RZ, P1 ;  /* 0x000000ff0200720c */ /* 0x000fe20000f22270 */
[----:B---3--:R-:W-:Y:S01]  /*07b0*/  IMAD R7, R12, R11, UR8 ;  /* 0x000000080c077e24 */ /* 0x008fe2000f8e020b */
[----:B------:R-:W0:Y:S02]  /*07c0*/  FENCE.VIEW.ASYNC.S ;  /* 0x00000000000073c6 */ /* 0x000e240000000000 */
[----:B0-----:R0:W1:Y:S01]  /*07d0*/  @!UP0 SYNCS.EXCH.64 URZ, [UR6+0xc0], UR4 ;  /* 0x0000c004063f85b2 */ /* 0x0010620008000100 */
[----:B------:R-:W-:-:S02]  /*07e0*/  ISETP.NE.AND P4, PT, R0, R19, PT ;  /* 0x000000130000720c */ /* 0x000fc40003f85270 */
[----:B------:R-:W-:Y:S02]  /*07f0*/  SEL R18, RZ, 0x1, !P1 ;  /* 0x00000001ff127807 */ /* 0x000fe40004800000 */
[----:B------:R-:W-:Y:S02]  /*0800*/  ISETP.EQ.OR P4, PT, R7, RZ, !P4 ;  /* 0x000000ff0700720c */ /* 0x000fe40006782670 */
[----:B------:R-:W-:Y:S02]  /*0810*/  LOP3.LUT R0, R93, 0x7f, RZ, 0xc0, !PT ;  /* 0x0000007f5d007812 */ /* 0x000fe400078ec0ff */
[----:B------:R-:W-:Y:S02]  /*0820*/  PLOP3.LUT P0, PT, P0, P4, PT, 0x80, 0x0 ;  /* 0x000000000000781c */ /* 0x000fe40000709070 */
[----:B------:R-:W-:Y:S02]  /*0830*/  SEL R18, R18, 0x2, P5 ;  /* 0x0000000212127807 */ /* 0x000fe40002800000 */
[----:B------:R-:W-:Y:S01]  /*0840*/  P2R R109, PR, RZ, 0x1 ;  /* 0x00000001ff6d7803 */ /* 0x000fe20000000000 */
[----:B------:R0:W2:Y:S01]  /*0850*/  @!UP1 SYNCS.EXCH.64 URZ, [UR6+0xc8], UR4 ;  /* 0x0000c804063f95b2 */ /* 0x0000a20008000100 */
[----:B------:R-:W-:Y:S01]  /*0860*/  NOP ;  /* 0x0000000000007918 */ /* 0x000fe20000000000 */
[----:B------:R-:W-:Y:S06]  /*0870*/  @!P3 BRA `(.L_x_4) ;  /* 0x000000000008b947 */ /* 0x000fec0003800000 */
[----:B-12-4-:R-:W-:Y:S01]  /*0880*/  UCGABAR_ARV ;  /* 0x00000000000079c7 */ /* 0x016fe20008000000 */
[----:B------:R-:W-:Y:S05]  /*0890*/  BRA `(.L_x_5) ;  /* 0x0000000000047947 */ /* 0x000fea0003800000 */
.L_x_4:
[----:B-12-4-:R-:W-:Y:S01]  /*08a0*/  NOP ;  /* 0x0000000000007918 */ /* 0x016fe20000000000 */
.L_x_5:
[----:B------:R-:W1:Y:S01]  /*08b0*/  LDC R2, c[0x0][0x65c] ;  /* 0x00019700ff027b82 */ /* 0x000e620000000800 */
[----:B------:R-:W-:Y:S02]  /*08c0*/  IMAD.U32 R10, RZ, RZ, UR8 ;  /* 0x00000008ff0a7e24 */ /* 0x000fe4000f8e00ff */
[----:B------:R-:W-:Y:S01]  /*08d0*/  IMAD.MOV.U32 R11, RZ, RZ, RZ ;  /* 0x000000ffff0b7224 */ /* 0x000fe200078e00ff */
[----:B-1----:R-:W-:-:S04]  /*08e0*/  ISETP.NE.AND P1, PT, R2, 0x1, PT ;  /* 0x000000010200780c */ /* 0x002fc80003f25270 */
[----:B------:R-:W-:-:S09]  /*08f0*/  P2R R5, PR, RZ, 0x2 ;  /* 0x00000002ff057803 */ /* 0x000fd20000000000 */
[----:B------:R-:W1:Y:S01]  /*0900*/  @P1 LDC R17, c[0x0][0x10] ;  /* 0x00000400ff111b82 */ /* 0x000e620000000800 */
[----:B------:R-:W-:Y:S02]  /*0910*/  @P1 IMAD.MOV.U32 R5, RZ, RZ, RZ ;  /* 0x000000ffff051224 */ /* 0x000fe400078e00ff */
[----:B------:R-:W-:-:S05]  /*0920*/  @P1 IMAD.MOV.U32 R15, RZ, RZ, RZ ;  /* 0x000000ffff0f1224 */ /* 0x000fca00078e00ff */
[----:B------:R-:W2:Y:S01]  /*0930*/  @!P1 LDC R13, c[0x0][0xc] ;  /* 0x00000300ff0d9b82 */ /* 0x000ea20000000800 */
[----:B0-----:R-:W-:Y:S01]  /*0940*/  ULDC UR4, c[0x0][0xc] ;  /* 0x0000030000047ab9 */ /* 0x001fe20000000800 */
[----:B------:R-:W-:Y:S01]  /*0950*/  ULDC UR5, c[0x0][0x10] ;  /* 0x0000040000057ab9 */ /* 0x000fe20000000800 */
[----:B------:R-:W-:Y:S01]  /*0960*/  ULDC UR6, c[0x0][0x14] ;  /* 0x0000050000067ab9 */ /* 0x000fe20000000800 */
[----:B------:R-:W-:-:S04]  /*0970*/  UIMAD.WIDE.U32 UR4, UR4, UR5, URZ ;  /* 0x00000005040472a5 */ /* 0x000fc8000f8e003f */
[----:B------:R-:W-:Y:S02]  /*0980*/  UIMAD.WIDE.U32 UR36, UR4, UR6, URZ ;  /* 0x00000006042472a5 */ /* 0x000fe4000f8e003f */
[----:B------:R-:W-:-:S04]  /*0990*/  UIMAD UR42, UR5, UR6, URZ ;  /* 0x00000006052a72a4 */ /* 0x000fc8000f8e023f */
[----:B------:R-:W-:Y:S01]  /*09a0*/  UIADD3 UR42, UR37, UR42, URZ ;  /* 0x0000002a252a7290 */ /* 0x000fe2000fffe03f */
[----:B-1----:R-:W-:-:S04]  /*09b0*/  @P1 IMAD.WIDE.U32 R16, R17, UR8, R4 ;  /* 0x0000000811101c25 */ /* 0x002fc8000f8e0004 */
[----:B------:R-:W-:Y:S02]  /*09c0*/  @P1 IMAD.IADD R17, R17, 0x1, R15 ;  /* 0x0000000111111824 */ /* 0x000fe400078e020f */
[----:B--2---:R-:W-:-:S04]  /*09d0*/  @!P1 IMAD.WIDE.U32 R10, R4, R13, R10 ;  /* 0x0000000d040a9225 */ /* 0x004fc800078e000a */
[----:B------:R-:W-:Y:S02]  /*09e0*/  @!P1 IMAD.MOV.U32 R16, RZ, RZ, R10 ;  /* 0x000000ffff109224 */ /* 0x000fe400078e000a */
[----:B------:R-:W-:Y:S01]  /*09f0*/  @!P1 IMAD.MOV.U32 R17, RZ, RZ, R11 ;  /* 0x000000ffff119224 */ /* 0x000fe200078e000b */
[----:B------:R-:W-:Y:S06]  /*0a00*/  @!P3 BRA `(.L_x_6) ;  /* 0x00000000000cb947 */ /* 0x000fec0003800000 */
[----:B------:R-:W-:Y:S01]  /*0a10*/  UCGABAR_WAIT ;  /* 0x0000000000007dc7 */ /* 0x000fe20008000000 */
[----:B------:R-:W-:Y:S01]  /*0a20*/  CCTL.IVALL ;  /* 0x00000000ff00798f */ /* 0x000fe20002000000 */
[----:B------:R-:W-:Y:S05]  /*0a30*/  BRA `(.L_x_7) ;  /* 0x0000000000047947 */ /* 0x000fea0003800000 */
.L_x_6:
[----:B------:R-:W-:Y:S06]  /*0a40*/  BAR.SYNC.DEFER_BLOCKING 0x0 ;  /* 0x0000000000007b1d */ /* 0x000fec0000010000 */
.L_x_7:
[----:B------:R-:W-:Y:S05]  /*0a50*/  @!P2 BRA `(.L_x_8) ;  /* 0x000000500054a947 */ /* 0x000fea0003800000 */
[----:B------:R-:W-:-:S13]  /*0a60*/  ISETP.GT.U32.AND P0, PT, R8, 0x1, PT ;  /* 0x000000010800780c */ /* 0x000fda0003f04070 */
[----:B------:R-:W-:Y:S05]  /*0a70*/  @P0 EXIT ;  /* 0x000000000000094d */ /* 0x000fea0003800000 */
[----:B------:R-:W-:Y:S01]  /*0a80*/  ULDC.64 UR4, c[0x0][0x650] ;  /* 0x0001940000047ab9 */ /* 0x000fe20000000a00 */
[----:B------:R-:W-:Y:S01]  /*0a90*/  PRMT R3, RZ, 0x7610, R3 ;  /* 0x00007610ff037816 */ /* 0x000fe20000000003 */
[----:B------:R-:W-:Y:S01]  /*0aa0*/  IMAD.MOV.U32 R99, RZ, RZ, -0x1 ;  /* 0xffffffffff637424 */ /* 0x000fe200078e00ff */
[----:B------:R-:W-:Y:S01]  /*0ab0*/  ISETP.GE.U32.AND P0, PT, R16, UR4, PT ;  /* 0x0000000410007c0c */ /* 0x000fe2000bf06070 */
[----:B------:R-:W-:Y:S02]  /*0ac0*/  IMAD.MOV.U32 R98, RZ, RZ, -0x1 ;  /* 0xffffffffff627424 */ /* 0x000fe400078e00ff */
[----:B------:R-:W-:Y:S01]  /*0ad0*/  IMAD.MOV.U32 R88, RZ, RZ, -0x1 ;  /* 0xffffffffff587424 */ /* 0x000fe200078e00ff */
[----:B------:R-:W-:-:S13]  /*0ae0*/  ISETP.GE.U32.AND.EX P0, PT, R17, UR5, PT, P0 ;  /* 0x0000000511007c0c */ /* 0x000fda000bf06100 */
[----:B------:R-:W-:Y:S05]  /*0af0*/  @P0 BRA `(.L_x_9) ;  /* 0x0000000400280947 */ /* 0x000fea0003800000 */
[----:B------:R-:W0:Y:S01]  /*0b00*/  LDC.64 R24, c[0x0][0x628] ;  /* 0x00018a00ff187b82 */ /* 0x000e220000000a00 */
[----:B------:R-:W-:Y:S02]  /*0b10*/  IMAD.MOV.U32 R10, RZ, RZ, R16 ;  /* 0x000000ffff0a7224 */ /* 0x000fe400078e0010 */
[----:B------:R-:W-:-:S05]  /*0b20*/  IMAD.MOV.U32 R11, RZ, RZ, R17 ;  /* 0x000000ffff0b7224 */ /* 0x000fca00078e0011 */
[----:B------:R-:W1:Y:S08]  /*0b30*/  LDC R8, c[0x0][0x630] ;  /* 0x00018c00ff087b82 */ /* 0x000e700000000800 */
[----:B------:R-:W2:Y:S01]  /*0b40*/  LDC.64 R26, c[0x0][0x620] ;  /* 0x00018800ff1a7b82 */ /* 0x000ea20000000a00 */
[----:B0-----:R-:W-:-:S04]  /*0b50*/  ISETP.NE.U32.AND P0, PT, R24, RZ, PT ;  /* 0x000000ff1800720c */ /* 0x001fc80003f05070 */
[----:B------:R-:W-:-:S13]  /*0b60*/  ISETP.NE.AND.EX P0, PT, R25, RZ, PT, P0 ;  /* 0x000000ff1900720c */ /* 0x000fda0003f05300 */
[----:B-12---:R-:W-:Y:S05]  /*0b70*/  @!P0 BRA `(.L_x_10) ;  /* 0x0000000000288947 */ /* 0x006fea0003800000 */
[----:B------:R-:W0:Y:S02]  /*0b80*/  LDC R3, c[0x0][0x634] ;  /* 0x00018d00ff037b82 */ /* 0x000e240000000800 */
[----:B0-----:R-:W-:-:S05]  /*0b90*/  IADD3 R3, P0, R16, R3, RZ ;  /* 0x0000000310037210 */ /* 0x001fca0007f1e0ff */
[----:B------:R-:W-:-:S04]  /*0ba0*/  IMAD.X R21, RZ, RZ, R17, P0 ;  /* 0x000000ffff157224 */ /* 0x000fc800000e0611 */
[----:B------:R-:W-:-:S04]  /*0bb0*/  IMAD.WIDE.U32 R10, R21, R24, RZ ;  /* 0x00000018150a7225 */ /* 0x000fc800078e00ff */
[----:B------:R-:W-:-:S04]  /*0bc0*/  IMAD.WIDE.U32 R12, P0, R3, R25, R10 ;  /* 0x00000019030c7225 */ /* 0x000fc8000780000a */
[----:B------:R-:W-:-:S04]  /*0bd0*/  IMAD.WIDE.U32 R10, R3, R24, RZ ;  /* 0x00000018030a7225 */ /* 0x000fc800078e00ff */
[----:B------:R-:W-:Y:S01]  /*0be0*/  IMAD.X R15, RZ, RZ, RZ, P0 ;  /* 0x000000ffff0f7224 */ /* 0x000fe200000e06ff */
[----:B------:R-:W-:Y:S01]  /*0bf0*/  IADD3 RZ, P0, R11, R12, RZ ;  /* 0x0000000c0bff7210 */ /* 0x000fe20007f1e0ff */
[----:B------:R-:W-:-:S04]  /*0c00*/  IMAD.MOV.U32 R14, RZ, RZ, R13 ;  /* 0x000000ffff0e7224 */ /* 0x000fc800078e000d */
[----:B------:R-:W-:-:S08]  /*0c10*/  IMAD.WIDE.U32.X R10, R21, R25, R14, P0 ;  /* 0x00000019150a7225 */ /* 0x000fd000000e040e */
.L_x_10:
[----:B------:R-:W0:Y:S01]  /*0c20*/  LDC.64 R30, c[0x0][0x640] ;  /* 0x00019000ff1e7b82 */ /* 0x000e220000000a00 */
[--C-:B------:R-:W-:Y:S01]  /*0c30*/  SHF.R.U64 R88, R10, R8, R11.reuse ;  /* 0x000000080a587219 */ /* 0x100fe2000000120b */
[----:B------:R-:W-:Y:S01]  /*0c40*/  IMAD R22, R9, R22, R4 ;  /* 0x0000001609167224 */ /* 0x000fe200078e0204 */
[----:B------:R-:W-:Y:S01]  /*0c50*/  SHF.R.U32.HI R3, RZ, R8, R11 ;  /* 0x00000008ff037219 */ /* 0x000fe2000001160b */
[----:B------:R-:W-:Y:S01]  /*0c60*/  IMAD.MOV.U32 R23, RZ, RZ, 0x1 ;  /* 0x00000001ff177424 */ /* 0x000fe200078e00ff */
[----:B------:R-:W-:-:S03]  /*0c70*/  IADD3 R5, P0, RZ, -R88, RZ ;  /* 0x80000058ff057210 */ /* 0x000fc60007f1e0ff */
[----:B------:R-:W1:Y:S02]  /*0c80*/  LDC R12, c[0x0][0x618] ;  /* 0x00018600ff0c7b82 */ /* 0x000e640000000800 */
[----:B------:R-:W-:Y:S02]  /*0c90*/  IMAD.X R3, RZ, RZ, ~R3, P0 ;  /* 0x000000ffff037224 */ /* 0x000fe400000e0e03 */
[----:B------:R-:W-:-:S04]  /*0ca0*/  IMAD.WIDE.U32 R10, R5, R26, R16 ;  /* 0x0000001a050a7225 */ /* 0x000fc800078e0010 */
[----:B------:R-:W2:Y:S01]  /*0cb0*/  LDC R20, c[0x0][0x608] ;  /* 0x00018200ff147b82 */ /* 0x000ea20000000800 */
[----:B------:R-:W-:Y:S02]  /*0cc0*/  IMAD R8, R3, R26, RZ ;  /* 0x0000001a03087224 */ /* 0x000fe400078e02ff */
[----:B------:R-:W-:Y:S02]  /*0cd0*/  IMAD.MOV.U32 R3, RZ, RZ, -0x1 ;  /* 0xffffffffff037424 */ /* 0x000fe400078e00ff */
[----:B------:R-:W-:-:S03]  /*0ce0*/  IMAD R5, R5, R27, R8 ;  /* 0x0000001b05057224 */ /* 0x000fc600078e0208 */
[----:B------:R-:W3:Y:S01]  /*0cf0*/  LDC R28, c[0x0][0x658] ;  /* 0x00019600ff1c7b82 */ /* 0x000ee20000000800 */
[----:B------:R-:W-:Y:S01]  /*0d00*/  IMAD.IADD R5, R11, 0x1, R5 ;  /* 0x000000010b057824 */ /* 0x000fe200078e0205 */
[----:B0-----:R-:W-:-:S04]  /*0d10*/  ISETP.NE.U32.AND P0, PT, R30, RZ, PT ;  /* 0x000000ff1e00720c */ /* 0x001fc80003f05070 */
[----:B------:R-:W-:Y:S02]  /*0d20*/  ISETP.NE.AND.EX P0, PT, R31, RZ, PT, P0 ;  /* 0x000000ff1f00720c */ /* 0x000fe40003f05300 */
[----:B------:R-:W0:Y:S01]  /*0d30*/  LDC R24, c[0x0][0x600] ;  /* 0x00018000ff187b82 */ /* 0x000e220000000800 */
[-CC-:B-1----:R-:W-:Y:S02]  /*0d40*/  SHF.R.U64 R14, R10, R12.reuse, R5.reuse ;  /* 0x0000000c0a0e7219 */ /* 0x182fe40000001205 */
[----:B------:R-:W-:-:S05]  /*0d50*/  SHF.R.U32.HI R5, RZ, R12, R5 ;  /* 0x0000000cff057219 */ /* 0x000fca0000011605 */
[----:B------:R-:W1:Y:S01]  /*0d60*/  LDC R15, c[0x0][0x648] ;  /* 0x00019200ff0f7b82 */ /* 0x000e620000000800 */
[-CC-:B--2---:R-:W-:Y:S02]  /*0d70*/  SHF.R.U64 R27, R14, R20.reuse, R5.reuse ;  /* 0x000000140e1b7219 */ /* 0x184fe40000001205 */
[----:B------:R-:W-:-:S05]  /*0d80*/  SHF.R.U32.HI R5, RZ, R20, R5 ;  /* 0x00000014ff057219 */ /* 0x000fca0000011605 */
[----:B------:R-:W2:Y:S01]  /*0d90*/  LDC R21, c[0x0][0x638] ;  /* 0x00018e00ff157b82 */ /* 0x000ea20000000800 */
[-CC-:B---3--:R-:W-:Y:S02]  /*0da0*/  SHF.R.U64 R20, R27, R28.reuse, R5.reuse ;  /* 0x0000001c1b147219 */ /* 0x188fe40000001205 */
[-C--:B------:R-:W-:Y:S02]  /*0db0*/  SHF.L.U32 R3, R3, R28.reuse, RZ ;  /* 0x0000001c03037219 */ /* 0x080fe400000006ff */
[----:B------:R-:W-:Y:S01]  /*0dc0*/  SHF.R.U32.HI R5, RZ, R28, R5 ;  /* 0x0000001cff057219 */ /* 0x000fe20000011605 */
[----:B------:R-:W-:Y:S01]  /*0dd0*/  IMAD.MOV.U32 R4, RZ, RZ, R20 ;  /* 0x000000ffff047224 */ /* 0x000fe200078e0014 */
[----:B------:R-:W-:Y:S01]  /*0de0*/  LOP3.LUT R12, RZ, R3, RZ, 0x33, !PT ;  /* 0x00000003ff0c7212 */ /* 0x000fe200078e33ff */
[----:B------:R-:W3:Y:S01]  /*0df0*/  LDC R25, c[0x0][0x610] ;  /* 0x00018400ff197b82 */ /* 0x000ee20000000800 */
[----:B------:R-:W-:Y:S05]  /*0e00*/  @!P0 BRA `(.L_x_11) ;  /* 0x0000000000288947 */ /* 0x000fea0003800000 */
[----:B------:R-:W4:Y:S02]  /*0e10*/  LDC R3, c[0x0][0x64c] ;  /* 0x00019300ff037b82 */ /* 0x000f240000000800 */
[----:B----4-:R-:W-:-:S05]  /*0e20*/  IADD3 R3, P0, R20, R3, RZ ;  /* 0x0000000314037210 */ /* 0x010fca0007f1e0ff */
        /* <DEDUP_REMOVED lines=8> */
.L_x_11:
[----:B-1----:R-:W-:Y:S01]  /*0eb0*/  SHF.R.U64 R4, R4, R15, R5 ;  /* 0x0000000f04047219 */ /* 0x002fe20000001205 */
[----:B0-----:R-:W-:Y:S01]  /*0ec0*/  VIADD R5, R24, 0xffffffff ;  /* 0xffffffff18057836 */ /* 0x001fe20000000000 */
[----:B------:R-:W-:Y:S02]  /*0ed0*/  SHF.L.U32 R3, R23, R28, RZ ;  /* 0x0000001c17037219 */ /* 0x000fe400000006ff */
[----:B------:R-:W-:Y:S01]  /*0ee0*/  LOP3.LUT R12, R27, R12, RZ, 0xc0, !PT ;  /* 0x0000000c1b0c7212 */ /* 0x000fe200078ec0ff */
[----:B------:R-:W-:Y:S01]  /*0ef0*/  IMAD.MOV R8, RZ, RZ, -R4 ;  /* 0x000000ffff087224 */ /* 0x000fe200078e0a04 */
[----:B------:R-:W-:-:S03]  /*0f00*/  SEL R7, R7, R22, !P1 ;  /* 0x0000001607077207 */ /* 0x000fc60004800000 */
[----:B------:R-:W-:Y:S01]  /*0f10*/  IMAD R12, R3, R4, R12 ;  /* 0x00000004030c7224 */ /* 0x000fe200078e020c */
[----:B------:R-:W-:Y:S01]  /*0f20*/  LOP3.LUT R4, R14, R5, RZ, 0xc0, !PT ;  /* 0x000000050e047212 */ /* 0x000fe200078ec0ff */
[----:B--2---:R-:W-:Y:S02]  /*0f30*/  IMAD R3, R8, R21, R20 ;  /* 0x0000001508037224 */ /* 0x004fe400078e0214 */
[----:B---3--:R-:W-:Y:S02]  /*0f40*/  IMAD R7, R12, R25, R7 ;  /* 0x000000190c077224 */ /* 0x008fe400078e0207 */
[----:B------:R-:W-:Y:S02]  /*0f50*/  IMAD.MOV.U32 R5, RZ, RZ, 0x1 ;  /* 0x00000001ff057424 */ /* 0x000fe400078e00ff */
[----:B------:R-:W-:-:S03]  /*0f60*/  IMAD R4, R3, R24, R4 ;  /* 0x0000001803047224 */ /* 0x000fc600078e0204 */
[----:B------:R-:W-:Y:S02]  /*0f70*/  PRMT R3, R5, 0x7610, R3 ;  /* 0x0000761005037816 */ /* 0x000fe40000000003 */
[----:B------:R-:W-:Y:S02]  /*0f80*/  SEL R98, R4, R7, !P1 ;  /* 0x0000000704627207 */ /* 0x000fe40004800000 */
[----:B------:R-:W-:-:S07]  /*0f90*/  SEL R99, R7, R4, !P1 ;  /* 0x0000000407637207 */ /* 0x000fce0004800000 */
.L_x_9:
[----:B------:R-:W-:-:S08]  /*0fa0*/  NOP ;  /* 0x0000000000007918 */ /* 0x000fd00000000000 */
[----:B------:R-:W0:Y:S02]  /*0fb0*/  USETMAXREG.TRY_ALLOC.CTAPOOL UP0, 0xe8 ;  /* 0x000000e8000079c8 */ /* 0x000e240008000600 */
[----:B0-----:R-:W-:-:S13]  /*0fc0*/  PLOP3.LUT P0, PT, PT, PT, UP0, 0x80, 0x0 ;  /* 0x000000000000781c */ /* 0x001fda0003f0f008 */
[----:B------:R-:W-:Y:S05]  /*0fd0*/  @!P0 BRA `(.L_x_9) ;  /* 0xfffffffc00f08947 */ /* 0x000fea000383ffff */
[----:B------:R-:W-:Y:S01]  /*0fe0*/  ULDC.64 UR4, c[0x0][0x598] ;  /* 0x0001660000047ab9 */ /* 0x000fe20000000a00 */
[----:B------:R-:W-:Y:S01]  /*0ff0*/  ULDC.64 UR38, c[0x0][0x208] ;  /* 0x0000820000267ab9 */ /* 0x000fe20000000a00 */
[----:B------:R-:W-:-:S04]  /*1000*/  ISETP.NE.U32.AND P0, PT, RZ, UR4, PT ;  /* 0x00000004ff007c0c */ /* 0x000fc8000bf05070 */
[----:B------:R-:W-:-:S13]  /*1010*/  ISETP.NE.AND.EX P0, PT, RZ, UR5, PT, P0 ;  /* 0x00000005ff007c0c */ /* 0x000fda000bf05300 */
[----:B------:R-:W-:Y:S05]  /*1020*/  @!P0 BRA `(.L_x_12) ;  /* 0x00000000001c8947 */ /* 0x000fea0003800000 */
[----:B------:R-:W0:Y:S02]  /*1030*/  LDC.64 R4, c[0x0][0x598] ;  /* 0x00016600ff047b82 */ /* 0x000e240000000a00 */
[----:B0-----:R-:W2:Y:S02]  /*1040*/  LDG.E.64 R4, desc[UR38][R4.64] ;  /* 0x0000002604047981 */ /* 0x001ea4000c1e1b00 */
[----:B--2---:R-:W-:-:S04]  /*1050*/  ISETP.NE.U32.AND P0, PT, R4, RZ, PT ;  /* 0x000000ff0400720c */ /* 0x004fc80003f05070 */
[----:B------:R-:W-:-:S13]  /*1060*/  ISETP.NE.AND.EX P0, PT, R5, RZ, PT, P0 ;  /* 0x000000ff0500720c */ /* 0x000fda0003f05300 */
[----:B------:R-:W-:Y:S05]  /*1070*/  @!P0 BRA `(.L_x_12) ;  /* 0x0000000000088947 */ /* 0x000fea0003800000 */
[----:B------:R0:W5:Y:S01]  /*1080*/  LD.E R89, desc[UR38][R4.64] ;  /* 0x0000002604597980 */ /* 0x000162000c101900 */
[----:B------:R-:W-:Y:S05]  /*1090*/  BRA `(.L_x_13) ;  /* 0x0000000000247947 */ /* 0x000fea0003800000 */
.L_x_12:
[----:B------:R-:W-:Y:S02]  /*10a0*/  ULDC.64 UR4, c[0x0][0x588] ;  /* 0x0001620000047ab9 */ /* 0x000fe40000000a00 */
[----:B------:R-:W-:-:S04]  /*10b0*/  ISETP.NE.U32.AND P0, PT, RZ, UR4, PT ;  /* 0x00000004ff007c0c */ /* 0x000fc8000bf05070 */
[----:B------:R-:W-:-:S13]  /*10c0*/  ISETP.NE.AND.EX P0, PT, RZ, UR5, PT, P0 ;  /* 0x00000005ff007c0c */ /* 0x000fda000bf05300 */
[----:B------:R-:W-:Y:S05]  /*10d0*/  @!P0 BRA `(.L_x_14) ;  /* 0x00000000000c8947 */ /* 0x000fea0003800000 */
[----:B------:R-:W0:Y:S02]  /*10e0*/  LDC.64 R4, c[0x0][0x588] ;  /* 0x00016200ff047b82 */ /* 0x000e240000000a00 */
[----:B0-----:R1:W5:Y:S01]  /*10f0*/  LDG.E R89, desc[UR38][R4.64] ;  /* 0x0000002604597981 */ /* 0x001362000c1e1900 */
[----:B------:R-:W-:Y:S05]  /*1100*/  BRA `(.L_x_13) ;  /* 0x0000000000087947 */ /* 0x000fea0003800000 */
.L_x_14:
[----:B------:R-:W-:Y:S02]  /*1110*/  ULDC UR4, c[0x0][0x580] ;  /* 0x0001600000047ab9 */ /* 0x000fe40000000800 */
[----:B------:R-:W-:-:S07]  /*1120*/  IMAD.U32 R89, RZ, RZ, UR4 ;  /* 0x00000004ff597e24 */ /* 0x000fce000f8e00ff */
.L_x_13:
[----:B------:R-:W-:Y:S02]  /*1130*/  ULDC.64 UR4, c[0x0][0x5a0] ;  /* 0x0001680000047ab9 */ /* 0x000fe40000000a00 */
[----:B------:R-:W-:-:S04]  /*1140*/  ISETP.NE.U32.AND P0, PT, RZ, UR4, PT ;  /* 0x00000004ff007c0c */ /* 0x000fc8000bf05070 */
[----:B------:R-:W-:-:S13]  /*1150*/  ISETP.NE.AND.EX P0, PT, RZ, UR5, PT, P0 ;  /* 0x00000005ff007c0c */ /* 0x000fda000bf05300 */
[----:B------:R-:W-:Y:S05]  /*1160*/  @!P0 BRA `(.L_x_15) ;  /* 0x00000000001c8947 */ /* 0x000fea0003800000 */
[----:B01----:R-:W0:Y:S02]  /*1170*/  LDC.64 R4, c[0x0][0x5a0] ;  /* 0x00016800ff047b82 */ /* 0x003e240000000a00 */
[----:B0-----:R-:W2:Y:S02]  /*1180*/  LDG.E.64 R4, desc[UR38][R4.64] ;  /* 0x0000002604047981 */ /* 0x001ea4000c1e1b00 */
[----:B--2---:R-:W-:-:S04]  /*1190*/  ISETP.NE.U32.AND P0, PT, R4, RZ, PT ;  /* 0x000000ff0400720c */ /* 0x004fc80003f05070 */
[----:B------:R-:W-:-:S13]  /*11a0*/  ISETP.NE.AND.EX P0, PT, R5, RZ, PT, P0 ;  /* 0x000000ff0500720c */ /* 0x000fda0003f05300 */
[----:B------:R-:W-:Y:S05]  /*11b0*/  @!P0 BRA `(.L_x_15) ;  /* 0x0000000000088947 */ /* 0x000fea0003800000 */
[----:B------:R0:W5:Y:S01]  /*11c0*/  LD.E R90, desc[UR38][R4.64] ;  /* 0x00000026045a7980 */ /* 0x000162000c101900 */
[----:B------:R-:W-:Y:S05]  /*11d0*/  BRA `(.L_x_16) ;  /* 0x0000000000247947 */ /* 0x000fea0003800000 */
.L_x_15:
[----:B------:R-:W-:Y:S02]  /*11e0*/  ULDC.64 UR4, c[0x0][0x590] ;  /* 0x0001640000047ab9 */ /* 0x000fe40000000a00 */
[----:B------:R-:W-:-:S04]  /*11f0*/  ISETP.NE.U32.AND P0, PT, RZ, UR4, PT ;  /* 0x00000004ff007c0c */ /* 0x000fc8000bf05070 */
[----:B------:R-:W-:-:S13]  /*1200*/  ISETP.NE.AND.EX P0, PT, RZ, UR5, PT, P0 ;  /* 0x00000005ff007c0c */ /* 0x000fda000bf05300 */
[----:B------:R-:W-:Y:S05]  /*1210*/  @!P0 BRA `(.L_x_17) ;  /* 0x00000000000c8947 */ /* 0x000fea0003800000 */
[----:B------:R-:W2:Y:S02]  /*1220*/  LDC.64 R90, c[0x0][0x590] ;  /* 0x00016400ff5a7b82 */ /* 0x000ea40000000a00 */
[----:B--2---:R2:W5:Y:S01]  /*1230*/  LDG.E R90, desc[UR38][R90.64] ;  /* 0x000000265a5a7981 */ /* 0x004562000c1e1900 */
[----:B------:R-:W-:Y:S05]  /*1240*/  BRA `(.L_x_16) ;  /* 0x0000000000087947 */ /* 0x000fea0003800000 */
.L_x_17:
[----:B------:R-:W-:Y:S02]  /*1250*/  ULDC UR4, c[0x0][0x584] ;  /* 0x0001610000047ab9 */ /* 0x000fe40000000800 */
[----:B------:R-:W-:-:S07]  /*1260*/  IMAD.U32 R90, RZ, RZ, UR4 ;  /* 0x00000004ff5a7e24 */ /* 0x000fce000f8e00ff */
.L_x_16:
[----:B------:R-:W-:-:S13]  /*1270*/  LOP3.LUT P0, RZ, R3, 0xff, RZ, 0xc0, !PT ;  /* 0x000000ff03ff7812 */ /* 0x000fda000780c0ff */
[----:B------:R-:W-:Y:S05]  /*1280*/  @!P0 EXIT ;  /* 0x000000000000894d */ /* 0x000fea0003800000 */
[----:B------:R-:W3:Y:S01]  /*1290*/  LDC R92, c[0x0][0x658] ;  /* 0x00019600ff5c7b82 */ /* 0x000ee20000000800 */
[----:B------:R-:W-:Y:S01]  /*12a0*/  ULDC.64 UR6, c[0x0][0x288] ;  /* 0x0000a20000067ab9 */ /* 0x000fe20000000a00 */
[----:B------:R-:W-:Y:S01]  /*12b0*/  LOP3.LUT R6, R6, 0x1, RZ, 0xc0, !PT ;  /* 0x0000000106067812 */ /* 0x000fe200078ec0ff */
[----:B------:R-:W-:Y:S01]  /*12c0*/  UIADD3 UR4, UR7, 0x3f, URZ ;  /* 0x0000003f07047890 */ /* 0x000fe2000fffe03f */
[----:B------:R-:W-:Y:S01]  /*12d0*/  SHF.R.U32.HI R3, RZ, 0x2, R93 ;  /* 0x00000002ff037819 */ /* 0x000fe2000001165d */
[----:B01----:R-:W-:Y:S01]  /*12e0*/  IMAD.MOV.U32 R5, RZ, RZ, -0x1 ;  /* 0xffffffffff057424 */ /* 0x003fe200078e00ff */
[----:B------:R-:W-:Y:S01]  /*12f0*/  SHF.R.U32.HI R0, RZ, 0x1, R0 ;  /* 0x00000001ff007819 */ /* 0x000fe20000011600 */
[----:B------:R-:W-:Y:S01]  /*1300*/  USHF.R.S32.HI UR5, URZ, 0x1f, UR4 ;  /* 0x0000001f3f057899 */ /* 0x000fe20008011404 */
[----:B------:R-:W-:Y:S01]  /*1310*/  IMAD.SHL.U32 R22, R6, 0x40, RZ ;  /* 0x0000004006167824 */ /* 0x000fe200078e00ff */
[----:B------:R-:W-:Y:S01]  /*1320*/  LOP3.LUT R3, R3, 0x7, RZ, 0xc0, !PT ;  /* 0x0000000703037812 */ /* 0x000fe200078ec0ff */
[----:B------:R-:W-:Y:S01]  /*1330*/  IMAD.MOV.U32 R7, RZ, RZ, 0x1 ;  /* 0x00000001ff077424 */ /* 0x000fe200078e00ff */
[----:B------:R-:W-:Y:S01]  /*1340*/  ULEA.HI UR5, UR5, UR4, URZ, 0x6 ;  /* 0x0000000405057291 */ /* 0x000fe2000f8f303f */
[----:B------:R-:W-:Y:S01]  /*1350*/  LOP3.LUT R0, R0, 0x30, RZ, 0xc0, !PT ;  /* 0x0000003000007812 */ /* 0x000fe200078ec0ff */
[----:B------:R-:W-:Y:S01]  /*1360*/  IMAD.U32 R4, RZ, RZ, UR6 ;  /* 0x00000006ff047e24 */ /* 0x000fe2000f8e00ff */
[--C-:B------:R-:W-:Y:S01]  /*1370*/  LOP3.LUT R22, R22, 0x40, R3.reuse, 0xe2, !PT ;  /* 0x0000004016167812 */ /* 0x100fe200078ee203 */
[----:B------:R-:W-:Y:S01]  /*1380*/  USHF.R.S32.HI UR43, URZ, 0x6, UR5 ;  /* 0x000000063f2b7899 */ /* 0x000fe20008011405 */
[-C--:B------:R-:W-:Y:S01]  /*1390*/  IADD3 R3, RZ, -R0.reuse, -R3 ;  /* 0x80000000ff037210 */ /* 0x080fe20007ffe803 */
[----:B------:R-:W-:Y:S01]  /*13a0*/  ULDC UR4, c[0x0][0x284] ;  /* 0x0000a10000047ab9 */ /* 0x000fe20000000800 */
[C---:B--2---:R-:W-:Y:S01]  /*13b0*/  LOP3.LUT R91, R93.reuse, 0x3, RZ, 0xc0, !PT ;  /* 0x000000035d5b7812 */ /* 0x044fe200078ec0ff */
[----:B------:R-:W-:Y:S01]  /*13c0*/  UISETP.LT.AND UP0, UPT, UR43, 0x1, UPT ;  /* 0x000000012b00788c */ /* 0x000fe2000bf01270 */
[----:B------:R-:W-:Y:S01]  /*13d0*/  LOP3.LUT R94, R93, 0x80, RZ, 0xc0, !PT ;  /* 0x000000805d5e7812 */ /* 0x000fe200078ec0ff */
[----:B------:R-:W-:Y:S01]  /*13e0*/  IMAD R3, R6, -0x40, R3 ;  /* 0xffffffc006037824 */ /* 0x000fe200078e0203 */
[----:B------:R-:W-:Y:S01]  /*13f0*/  LOP3.LUT R22, R22, R0, RZ, 0xfc, !PT ;  /* 0x0000000016167212 */ /* 0x000fe200078efcff */
[----:B------:R-:W-:Y:S01]  /*1400*/  USEL UR44, UR43, 0x1, UP0 ;  /* 0x000000012b2c7887 */ /* 0x000fe20008000000 */
[-C--:B---3--:R-:W-:Y:S01]  /*1410*/  SHF.L.U32 R5, R5, R92.reuse, RZ ;  /* 0x0000005c05057219 */ /* 0x088fe200000006ff */
[----:B------:R-:W-:Y:S01]  /*1420*/  IMAD R91, R91, -0x2, R4 ;  /* 0xfffffffe5b5b7824 */ /* 0x000fe200078e0204 */
[----:B------:R-:W-:Y:S01]  /*1430*/  SHF.L.U32 R92, R7, R92, RZ ;  /* 0x0000005c075c7219 */ /* 0x000fe200000006ff */
[----:B------:R-:W-:Y:S01]  /*1440*/  IMAD.SHL.U32 R93, R93, 0x2, RZ ;  /* 0x000000025d5d7824 */ /* 0x000fe200078e00ff */
[----:B------:R-:W-:Y:S01]  /*1450*/  SHF.R.U32.HI R94, RZ, 0x7, R94 ;  /* 0x00000007ff5e7819 */ /* 0x000fe2000001165e */
[----:B------:R-:W-:Y:S01]  /*1460*/  VIADD R96, R3, UR4 ;  /* 0x0000000403607c36 */ /* 0x000fe20008000000 */
[----:B------:R-:W-:Y:S01]  /*1470*/  LOP3.LUT R95, RZ, R5, RZ, 0x33, !PT ;  /* 0x00000005ff5f7212 */ /* 0x000fe200078e33ff */
[----:B------:R-:W-:Y:S01]  /*1480*/  IMAD.MOV.U32 R23, RZ, RZ, RZ ;  /* 0x000000ffff177224 */ /* 0x000fe200078e00ff */
[----:B------:R-:W-:Y:S01]  /*1490*/  UIADD3 UR44, UR43, -UR44, URZ ;  /* 0x8000002c2b2c7290 */ /* 0x000fe2000fffe03f */
[----:B------:R-:W-:Y:S01]  /*14a0*/  UMOV UR40, URZ ;  /* 0x0000003f00287c82 */ /* 0x000fe20008000000 */
[----:B------:R-:W-:-:S10]  /*14b0*/  UMOV UR41, URZ ;  /* 0x0000003f00297c82 */ /* 0x000fd40008000000 */
.L_x_167:
[----:B0-----:R-:W0:Y:S01]  /*14c0*/  SHFL.IDX PT, R0, R94, RZ, 0x1f ;  /* 0x00001fff5e007589 */ /* 0x001e2200000e0000 */
[----:B-1----:R-:W1:Y:S01]  /*14d0*/  S2UR UR7, SR_CgaCtaId ;  /* 0x00000000000779c3 */ /* 0x002e620000008800 */
[----:B------:R-:W-:Y:S01]  /*14e0*/  UMOV UR6, 0x400 ;  /* 0x0000040000067882 */ /* 0x000fe20000000000 */
[----:B0-----:R-:W-:Y:S01]  /*14f0*/  R2UR UR4, R0 ;  /* 0x00000000000472ca */ /* 0x001fe200000e0000 */
[----:B-1----:R-:W-:-:S12]  /*1500*/  ULEA UR6, UR7, UR6, 0x18 ;  /* 0x0000000607067291 */ /* 0x002fd8000f8ec03f */
[----:B------:R-:W-:-:S04]  /*1510*/  ULEA.HI UR5, UR4, UR4, URZ, 0x1 ;  /* 0x0000000404057291 */ /* 0x000fc8000f8f083f */
[----:B------:R-:W-:-:S04]  /*1520*/  ULOP3.LUT UR5, UR5, 0xffffe, URZ, 0xc0, !UPT ;  /* 0x000ffffe05057892 */ /* 0x000fc8000f8ec03f */
[----:B------:R-:W-:-:S03]  /*1530*/  UIADD3 UR5, UR4, -UR5, URZ ;  /* 0x8000000504057290 */ /* 0x000fc6000fffe03f */
[----:B------:R-:W-:Y:S01]  /*1540*/  ULDC UR4, c[0x0][0x28c] ;  /* 0x0000a30000047ab9 */ /* 0x000fe20000000800 */
[----:B------:R-:W-:Y:S01]  /*1550*/  ULEA UR5, UR5, UR6, 0xc ;  /* 0x0000000605057291 */ /* 0x000fe2000f8e603f */
[----:B------:R-:W-:-:S03]  /*1560*/  ISETP.LT.AND P0, PT, RZ, UR4, PT ;  /* 0x00000004ff007c0c */ /* 0x000fc6000bf01270 */
[----:B------:R-:W-:-:S04]  /*1570*/  UIADD3 UR5, UR5, 0x180, URZ ;  /* 0x0000018005057890 */ /* 0x000fc8000fffe03f */
[----:B------:R-:W-:-:S04]  /*1580*/  USHF.R.U32.HI UR5, URZ, 0x4, UR5 ;  /* 0x000000043f057899 */ /* 0x000fc80008011605 */
[----:B------:R-:W-:-:S04]  /*1590*/  ULOP3.LUT UR5, UR5, 0x3fff, URZ, 0xc0, !UPT ;  /* 0x00003fff05057892 */ /* 0x000fc8000f8ec03f */
[----:B------:R-:W-:Y:S01]  /*15a0*/  ULOP3.LUT UR45, UR5, 0x10000, URZ, 0xfc, !UPT ;  /* 0x00010000052d7892 */ /* 0x000fe2000f8efc3f */
[----:B--2-4-:R-:W-:Y:S11]  /*15b0*/  @P0 BRA `(.L_x_18) ;  /* 0x0000000000400947 */ /* 0x014ff60003800000 */
[----:B------:R-:W-:Y:S01]  /*15c0*/  MOV R0, 0x0 ;  /* 0x0000000000007802 */ /* 0x000fe20000000f00 */
[----:B------:R-:W-:Y:S01]  /*15d0*/  ULDC.64 UR4, c[0x4][0x68] ;  /* 0x01001a0000047ab9 */ /* 0x000fe20000000a00 */
[----:B------:R-:W-:Y:S01]  /*15e0*/  ULDC.64 UR6, c[0x4][0x8] ;  /* 0x0100020000067ab9 */ /* 0x000fe20000000a00 */
[----:B------:R-:W-:Y:S01]  /*15f0*/  IMAD.U32 R4, RZ, RZ, UR4 ;  /* 0x00000004ff047e24 */ /* 0x000fe2000f8e00ff */
[----:B------:R0:W1:Y:S01]  /*1600*/  LDC.64 R14, c[0x4][R0] ;  /* 0x01000000000e7b82 */ /* 0x0000620000000a00 */
[----:B------:R-:W-:Y:S01]  /*1610*/  IMAD.U32 R5, RZ, RZ, UR5 ;  /* 0x00000005ff057e24 */ /* 0x000fe2000f8e00ff */
[----:B------:R-:W-:Y:S01]  /*1620*/  ULDC.64 UR4, c[0x4][0x70] ;  /* 0x01001c0000047ab9 */ /* 0x000fe20000000a00 */
[----:B------:R-:W-:Y:S02]  /*1630*/  IMAD.U32 R10, RZ, RZ, UR6 ;  /* 0x00000006ff0a7e24 */ /* 0x000fe4000f8e00ff */
[----:B------:R-:W-:Y:S02]  /*1640*/  IMAD.U32 R6, RZ, RZ, UR4 ;  /* 0x00000004ff067e24 */ /* 0x000fe4000f8e00ff */
[----:B------:R-:W-:-:S02]  /*1650*/  IMAD.U32 R7, RZ, RZ, UR5 ;  /* 0x00000005ff077e24 */ /* 0x000fc4000f8e00ff */
[----:B------:R-:W-:Y:S02]  /*1660*/  IMAD.U32 R11, RZ, RZ, UR7 ;  /* 0x00000007ff0b7e24 */ /* 0x000fe4000f8e00ff */
[----:B------:R-:W-:Y:S02]  /*1670*/  IMAD.MOV.U32 R8, RZ, RZ, 0x1e1 ;  /* 0x000001e1ff087424 */ /* 0x000fe400078e00ff */
[----:B------:R-:W-:Y:S02]  /*1680*/  IMAD.MOV.U32 R12, RZ, RZ, 0x1 ;  /* 0x00000001ff0c7424 */ /* 0x000fe400078e00ff */
[----:B0-----:R-:W-:-:S07]  /*1690*/  IMAD.MOV.U32 R13, RZ, RZ, RZ ;  /* 0x000000ffff0d7224 */ /* 0x001fce00078e00ff */
[----:B------:R-:W-:-:S07]  /*16a0*/  LEPC R20, `(.L_x_18) ;  /* 0x000000001014794e */ /* 0x000fce0000000000 */
[----:B-1---5:R-:W-:Y:S05]  /*16b0*/  CALL.ABS.NOINC R14 ;  /* 0x000000000e007343 */ /* 0x022fea0003c00000 */
.L_x_18:
[----:B------:R-:W-:-:S04]  /*16c0*/  LOP3.LUT R0, R18, 0x1, RZ, 0xfc, !PT ;  /* 0x0000000112007812 */ /* 0x000fc800078efcff */
[----:B------:R-:W-:-:S13]  /*16d0*/  ISETP.NE.AND P0, PT, R0, 0x3, PT ;  /* 0x000000030000780c */ /* 0x000fda0003f05270 */
[----:B------:R-:W-:Y:S05]  /*16e0*/  @!P0 BRA `(.L_x_19) ;  /* 0x0000000000048947 */ /* 0x000fea0003800000 */
[----:B------:R-:W-:Y:S01]  /*16f0*/  BPT.TRAP 0x1 ;  /* 0x000000040000795c */ /* 0x000fe20000300000 */
.L_x_19:
[----:B------:R-:W0:Y:S01]  /*1700*/  S2UR UR5, SR_CgaCtaId ;  /* 0x00000000000579c3 */ /* 0x000e220000008800 */
[----:B------:R-:W-:Y:S01]  /*1710*/  UMOV UR4, 0x400 ;  /* 0x0000040000047882 */ /* 0x000fe20000000000 */
[----:B------:R-:W-:Y:S02]  /*1720*/  IMAD.U32 R0, RZ, RZ, UR40 ;  /* 0x00000028ff007e24 */ /* 0x000fe4000f8e00ff */
[----:B------:R-:W-:-:S03]  /*1730*/  IMAD.U32 R3, RZ, RZ, UR41 ;  /* 0x00000029ff037e24 */ /* 0x000fc6000f8e00ff */
[----:B------:R-:W-:Y:S01]  /*1740*/  SHF.L.U32 R0, R0, 0x1f, RZ ;  /* 0x0000001f00007819 */ /* 0x000fe200000006ff */
[----:B0-----:R-:W-:-:S06]  /*1750*/  ULEA UR4, UR5, UR4, 0x18 ;  /* 0x0000000405047291 */ /* 0x001fcc000f8ec03f */
[----:B------:R-:W-:-:S04]  /*1760*/  IMAD.U32 R6, RZ, RZ, UR4 ;  /* 0x00000004ff067e24 */ /* 0x000fc8000f8e00ff */
[----:B------:R-:W-:-:S04]  /*1770*/  IMAD R3, R3, 0x8, R6 ;  /* 0x0000000803037824 */ /* 0x000fc800078e0206 */
[----:B------:R0:W1:Y:S01]  /*1780*/  SYNCS.PHASECHK.TRANS64.TRYWAIT P1, [R3+URZ], R0 ;  /* 0x00000000030075a7 */ /* 0x000062000802017f */
[----:B------:R-:W-:Y:S05]  /*1790*/  @!P0 BRA `(.L_x_20) ;  /* 0x0000000000048947 */ /* 0x000fea0003800000 */
[----:B------:R-:W-:Y:S01]  /*17a0*/  BPT.TRAP 0x1 ;  /* 0x000000040000795c */ /* 0x000fe20000300000 */
.L_x_20:
[----:B------:R-:W-:-:S05]  /*17b0*/  IMAD.U32 R4, RZ, RZ, UR44 ;  /* 0x0000002cff047e24 */ /* 0x000fca000f8e00ff */
[----:B------:R-:W-:Y:S01]  /*17c0*/  ISETP.GE.AND P2, PT, R4, 0x1, PT ;  /* 0x000000010400780c */ /* 0x000fe20003f46270 */
[----:B-1----:R-:W-:-:S12]  /*17d0*/  @P1 BRA `(.L_x_21) ;  /* 0x0000000000081947 */ /* 0x002fd80003800000 */
[----:B------:R-:W1:Y:S02]  /*17e0*/  SYNCS.PHASECHK.TRANS64.TRYWAIT P1, [R3+URZ], R0 ;  /* 0x00000000030075a7 */ /* 0x000e64000802017f */
[----:B-1----:R-:W-:Y:S05]  /*17f0*/  @!P1 BRA `(.L_x_22) ;  /* 0x0000005c00389947 */ /* 0x002fea0003800000 */
.L_x_21:
[----:B------:R-:W-:Y:S05]  /*1800*/  WARPSYNC.ALL ;  /* 0x0000000000007948 */ /* 0x000fea0003800000 */
[----:B------:R-:W-:Y:S01]  /*1810*/  R2UR UR4, R6 ;  /* 0x00000000060472ca */ /* 0x000fe200000e0000 */
[----:B------:R-:W-:Y:S01]  /*1820*/  ULEA UR6, UR41, UR45, 0xa ;  /* 0x0000002d29067291 */ /* 0x000fe2000f8e503f */
[----:B------:R-:W-:Y:S01]  /*1830*/  WARPGROUP.ARRIVE ;  /* 0x00000000000079c5 */ /* 0x000fe20000000000 */
[----:B------:R-:W-:Y:S01]  /*1840*/  UMOV UR9, 0x80000020 ;  /* 0x8000002000097882 */ /* 0x000fe20000000000 */
[----:B------:R-:W-:Y:S01]  /*1850*/  UMOV UR11, 0x80000020 ;  /* 0x80000020000b7882 */ /* 0x000fe20000000000 */
[----:B------:R-:W-:-:S03]  /*1860*/  UIADD3 UR7, UR6, 0x200, URZ ;  /* 0x0000020006077890 */ /* 0x000fc6000fffe03f */
[----:B------:R-:W-:-:S05]  /*1870*/  UMOV UR8, UR6 ;  /* 0x0000000600087c82 */ /* 0x000fca0008000000 */
[----:B------:R-:W-:-:S04]  /*1880*/  UIADD3 UR4, UR4, 0x2c180, URZ ;  /* 0x0002c18004047890 */ /* 0x000fc8000fffe03f */
[----:B------:R-:W-:-:S04]  /*1890*/  USHF.R.U32.HI UR4, URZ, 0x4, UR4 ;  /* 0x000000043f047899 */ /* 0x000fc80008011604 */
[----:B------:R-:W-:-:S04]  /*18a0*/  ULOP3.LUT UR4, UR4, 0x3fff, URZ, 0xc0, !UPT ;  /* 0x00003fff04047892 */ /* 0x000fc8000f8ec03f */
[----:B------:R-:W-:-:S04]  /*18b0*/  ULOP3.LUT UR4, UR4, 0x10000, URZ, 0xfc, !UPT ;  /* 0x0001000004047892 */ /* 0x000fc8000f8efc3f */
[----:B------:R-:W-:-:S07]  /*18c0*/  ULEA UR5, UR41, UR4, 0x8 ;  /* 0x0000000429057291 */ /* 0x000fce000f8e403f */
[----:B------:R-:W-:Y:S02]  /*18d0*/  UMOV UR10, UR5 ;  /* 0x00000005000a7c82 */ /* 0x000fe40008000000 */
[----:B------:R-:W-:Y:S01]  /*18e0*/  IGMMA.64x64x32.S8.S8 R56, gdesc[UR8], RZ, !UPT, gsb0 ;  /* 0x01e00000083879f1 */ /* 0x000fe2000c0410ff */
[----:B------:R-:W-:Y:S01]  /*18f0*/  UMOV UR8, UR7 ;  /* 0x0000000700087c82 */ /* 0x000fe20008000000 */
[----:B------:R-:W-:Y:S01]  /*1900*/  UMOV UR9, 0x80000020 ;  /* 0x8000002000097882 */ /* 0x000fe20000000000 */
[----:B------:R-:W-:Y:S02]  /*1910*/  WARPGROUP.DEPBAR.LE gsb0, 0x0 ;  /* 0x00008000000079c5 */ /* 0x000fe40000010000 */
[----:B------:R-:W-:-:S06]  /*1920*/  WARPGROUP.ARRIVE ;  /* 0x00000000000079c5 */ /* 0x000fcc0000000000 */
[----:B------:R-:W-:Y:S01]  /*1930*/  IGMMA.64x64x32.S8.S8 R24, gdesc[UR8], RZ, !UPT, gsb0 ;  /* 0x01e00000081879f1 */ /* 0x000fe2000c0410ff */
[----:B------:R-:W-:Y:S02]  /*1940*/  UIADD3 UR8, UR6, 0x2, URZ ;  /* 0x0000000206087890 */ /* 0x000fe4000fffe03f */
[----:B------:R-:W-:Y:S01]  /*1950*/  UIADD3 UR10, UR5, 0x2, URZ ;  /* 0x00000002050a7890 */ /* 0x000fe2000fffe03f */
[----:B------:R-:W-:Y:S01]  /*1960*/  UMOV UR9, 0x80000020 ;  /* 0x8000002000097882 */ /* 0x000fe20000000000 */
[----:B------:R-:W-:Y:S01]  /*1970*/  UMOV UR11, 0x80000020 ;  /* 0x80000020000b7882 */ /* 0x000fe20000000000 */
[----:B------:R-:W-:Y:S01]  /*1980*/  UIADD3 UR6, UR6, 0x202, URZ ;  /* 0x0000020206067890 */ /* 0x000fe2000fffe03f */
[----:B------:R-:W-:Y:S02]  /*1990*/  WARPGROUP.DEPBAR.LE gsb0, 0x0 ;  /* 0x00008000000079c5 */ /* 0x000fe40000010000 */
[----:B------:R-:W-:-:S06]  /*19a0*/  WARPGROUP.ARRIVE ;  /* 0x00000000000079c5 */ /* 0x000fcc0000000000 */
[----:B------:R-:W-:Y:S01]  /*19b0*/  IGMMA.64x64x32.S8.S8 R56, gdesc[UR8], R56, gsb0 ;  /* 0x01e00000083879f1 */ /* 0x000fe20008041038 */
[----:B------:R-:W-:Y:S01]  /*19c0*/  UMOV UR8, UR6 ;  /* 0x0000000600087c82 */ /* 0x000fe20008000000 */
[----:B------:R-:W-:Y:S01]  /*19d0*/  UMOV UR9, 0x80000020 ;  /* 0x8000002000097882 */ /* 0x000fe20000000000 */
[----:B------:R-:W-:Y:S02]  /*19e0*/  WARPGROUP.DEPBAR.LE gsb0, 0x0 ;  /* 0x00008000000079c5 */ /* 0x000fe40000010000 */
[----:B------:R-:W-:-:S06]  /*19f0*/  WARPGROUP.ARRIVE ;  /* 0x00000000000079c5 */ /* 0x000fcc0000000000 */
[----:B------:R-:W-:Y:S03]  /*1a00*/  IGMMA.64x64x32.S8.S8 R24, gdesc[UR8], R24, gsb0 ;  /* 0x01e00000081879f1 */ /* 0x000fe60008041018 */
[----:B------:R-:W-:Y:S02]  /*1a10*/  WARPGROUP.DEPBAR.LE gsb0, 0x0 ;  /* 0x00008000000079c5 */ /* 0x000fe40000010000 */
[----:B------:R-:W-:Y:S05]  /*1a20*/  @!P2 BRA `(.L_x_23) ;  /* 0x000000040020a947 */ /* 0x000fea0003800000 */
[----:B------:R-:W-:Y:S01]  /*1a30*/  UIADD3 UR5, UR41, 0x1, URZ ;  /* 0x0000000129057890 */ /* 0x000fe2000fffe03f */
[----:B01----:R-:W-:Y:S02]  /*1a40*/  IMAD.U32 R0, RZ, RZ, UR44 ;  /* 0x0000002cff007e24 */ /* 0x003fe4000f8e00ff */
[----:B------:R-:W-:Y:S01]  /*1a50*/  IMAD.U32 R3, RZ, RZ, UR41 ;  /* 0x00000029ff037e24 */ /* 0x000fe2000f8e00ff */
[----:B------:R-:W-:-:S04]  /*1a60*/  UISETP.NE.AND UP0, UPT, UR5, 0xb, UPT ;  /* 0x0000000b0500788c */ /* 0x000fc8000bf05270 */
[----:B------:R-:W-:Y:S02]  /*1a70*/  USEL UR6, URZ, 0x1, UP0 ;  /* 0x000000013f067887 */ /* 0x000fe40008000000 */
[----:B------:R-:W-:Y:S02]  /*1a80*/  USEL UR5, UR5, URZ, UP0 ;  /* 0x0000003f05057287 */ /* 0x000fe40008000000 */
[----:B------:R-:W-:-:S06]  /*1a90*/  ULOP3.LUT UR6, UR40, UR6, URZ, 0x3c, !UPT ;  /* 0x0000000628067292 */ /* 0x000fcc000f8e3c3f */
[----:B------:R-:W-:-:S07]  /*1aa0*/  IMAD.U32 R7, RZ, RZ, UR6 ;  /* 0x00000006ff077e24 */ /* 0x000fce000f8e00ff */
.L_x_30:
[----:B------:R-:W-:Y:S05]  /*1ab0*/  @!P0 BRA `(.L_x_24) ;  /* 0x0000000000048947 */ /* 0x000fea0003800000 */
[----:B------:R-:W-:Y:S01]  /*1ac0*/  BPT.TRAP 0x1 ;  /* 0x000000040000795c */ /* 0x000fe20000300000 */
.L_x_24:
[----:B------:R-:W0:Y:S01]  /*1ad0*/  S2UR UR7, SR_CgaCtaId ;  /* 0x00000000000779c3 */ /* 0x000e220000008800 */
[----:B------:R-:W-:Y:S01]  /*1ae0*/  UMOV UR6, 0x400 ;  /* 0x0000040000067882 */ /* 0x000fe20000000000 */
[----:B------:R-:W-:Y:S01]  /*1af0*/  IMAD.U32 R5, RZ, RZ, UR5 ;  /* 0x00000005ff057e24 */ /* 0x000fe2000f8e00ff */
[----:B------:R-:W-:Y:S01]  /*1b00*/  SHF.L.U32 R4, R7, 0x1f, RZ ;  /* 0x0000001f07047819 */ /* 0x000fe200000006ff */
[----:B0-----:R-:W-:-:S06]  /*1b10*/  ULEA UR6, UR7, UR6, 0x18 ;  /* 0x0000000607067291 */ /* 0x001fcc000f8ec03f */
[----:B------:R-:W-:-:S04]  /*1b20*/  IMAD.U32 R6, RZ, RZ, UR6 ;  /* 0x00000006ff067e24 */ /* 0x000fc8000f8e00ff */
[----:B------:R-:W-:-:S04]  /*1b30*/  IMAD R5, R5, 0x8, R6 ;  /* 0x0000000805057824 */ /* 0x000fc800078e0206 */
[----:B------:R0:W1:Y:S01]  /*1b40*/  SYNCS.PHASECHK.TRANS64.TRYWAIT P1, [R5+URZ], R4 ;  /* 0x00000004050075a7 */ /* 0x000062000802017f */
[----:B------:R-:W-:Y:S05]  /*1b50*/  @!P0 BRA `(.L_x_25) ;  /* 0x0000000000048947 */ /* 0x000fea0003800000 */
[----:B------:R-:W-:Y:S01]  /*1b60*/  BPT.TRAP 0x1 ;  /* 0x000000040000795c */ /* 0x000fe20000300000 */
.L_x_25:
[----:B-1----:R-:W-:Y:S05]  /*1b70*/  @P1 BRA `(.L_x_26) ;  /* 0x0000000000081947 */ /* 0x002fea0003800000 */
[----:B------:R-:W1:Y:S02]  /*1b80*/  SYNCS.PHASECHK.TRANS64.TRYWAIT P1, [R5+URZ], R4 ;  /* 0x00000004050075a7 */ /* 0x000e64000802017f */
[----:B-1----:R-:W-:Y:S05]  /*1b90*/  @!P1 BRA `(.L_x_27) ;  /* 0x0000005800649947 */ /* 0x002fea0003800000 */
.L_x_26:
[----:B------:R-:W-:Y:S01]  /*1ba0*/  ULEA UR6, UR5, UR4, 0x8 ;  /* 0x0000000405067291 */ /* 0x000fe2000f8e403f */
[----:B------:R-:W-:Y:S01]  /*1bb0*/  WARPGROUP.ARRIVE ;  /* 0x00000000000079c5 */ /* 0x000fe20000000000 */
[----:B------:R-:W-:Y:S01]  /*1bc0*/  ULEA UR7, UR5, UR45, 0xa ;  /* 0x0000002d05077291 */ /* 0x000fe2000f8e503f */
[----:B------:R-:W-:Y:S01]  /*1bd0*/  UMOV UR11, 0x80000020 ;  /* 0x80000020000b7882 */ /* 0x000fe20000000000 */
[----:B------:R-:W-:Y:S02]  /*1be0*/  UMOV UR9, 0x80000020 ;  /* 0x8000002000097882 */ /* 0x000fe40000000000 */
[----:B------:R-:W-:Y:S01]  /*1bf0*/  UIADD3 UR12, UR7, 0x200, URZ ;  /* 0x00000200070c7890 */ /* 0x000fe2000fffe03f */
[----:B------:R-:W-:Y:S02]  /*1c00*/  UMOV UR10, UR6 ;  /* 0x00000006000a7c82 */ /* 0x000fe40008000000 */
[----:B------:R-:W-:Y:S02]  /*1c10*/  UMOV UR8, UR7 ;  /* 0x0000000700087c82 */ /* 0x000fe40008000000 */
[----:B------:R-:W-:Y:S01]  /*1c20*/  IGMMA.64x64x32.S8.S8 R56, gdesc[UR8], R56, gsb0 ;  /* 0x01e00000083879f1 */ /* 0x000fe20008041038 */
[----:B------:R-:W-:Y:S01]  /*1c30*/  UMOV UR9, 0x80000020 ;  /* 0x8000002000097882 */ /* 0x000fe20000000000 */
[----:B------:R-:W-:Y:S01]  /*1c40*/  UMOV UR8, UR12 ;  /* 0x0000000c00087c82 */ /* 0x000fe20008000000 */
[----:B------:R-:W-:-:S02]  /*1c50*/  WARPGROUP.DEPBAR.LE gsb0, 0x0 ;  /* 0x00008000000079c5 */ /* 0x000fc40000010000 */
[----:B------:R-:W-:-:S06]  /*1c60*/  WARPGROUP.ARRIVE ;  /* 0x00000000000079c5 */ /* 0x000fcc0000000000 */
[----:B------:R-:W-:Y:S01]  /*1c70*/  IGMMA.64x64x32.S8.S8 R24, gdesc[UR8], R24, gsb0 ;  /* 0x01e00000081879f1 */ /* 0x000fe20008041018 */
        /* <DEDUP_REMOVED lines=15> */
[----:B------:R-:W-:Y:S01]  /*1d70*/  BPT.TRAP 0x1 ;  /* 0x000000040000795c */ /* 0x000fe20000300000 */
.L_x_28:
[----:B------:R-:W-:-:S13]  /*1d80*/  ISETP.NE.AND P1, PT, R109, RZ, PT ;  /* 0x000000ff6d00720c */ /* 0x000fda0003f25270 */
[----:B01----:R-:W-:-:S04]  /*1d90*/  @P1 IMAD R4, R3, 0x8, R6 ;  /* 0x0000000803041824 */ /* 0x003fc800078e0206 */
[----:B------:R-:W-:-:S05]  /*1da0*/  @P1 VIADD R4, R4, 0x58 ;  /* 0x0000005804041836 */ /* 0x000fca0000000000 */
[----:B------:R-:W-:-:S04]  /*1db0*/  @P1 PRMT R4, R19, 0x654, R4 ;  /* 0x0000065413041816 */ /* 0x000fc80000000004 */
[----:B------:R0:W-:Y:S01]  /*1dc0*/  @P1 SYNCS.ARRIVE.TRANS64.RED.A1T0 RZ, [R4+URZ], RZ ;  /* 0x000000ff04ff19a7 */ /* 0x0001e2000810043f */
[----:B------:R-:W-:-:S13]  /*1dd0*/  ISETP.GT.U32.AND P1, PT, R18, 0x1, PT ;  /* 0x000000011200780c */ /* 0x000fda0003f24070 */
[----:B0-----:R-:W-:Y:S05]  /*1de0*/  @P1 BRA `(.L_x_29) ;  /* 0x0000000000041947 */ /* 0x001fea0003800000 */
[----:B------:R-:W-:Y:S01]  /*1df0*/  BPT.TRAP 0x1 ;  /* 0x000000040000795c */ /* 0x000fe20000300000 */
.L_x_29:
[----:B------:R-:W-:Y:S01]  /*1e00*/  UIADD3 UR5, UR5, 0x1, URZ ;  /* 0x0000000105057890 */ /* 0x000fe2000fffe03f */
[C---:B------:R-:W-:Y:S01]  /*1e10*/  ISETP.GT.AND P2, PT, R0.reuse, 0x1, PT ;  /* 0x000000010000780c */ /* 0x040fe20003f44270 */
[----:B------:R-:W-:Y:S02]  /*1e20*/  VIADD R3, R3, 0x1 ;  /* 0x0000000103037836 */ /* 0x000fe40000000000 */
[----:B------:R-:W-:Y:S01]  /*1e30*/  UISETP.NE.AND UP0, UPT, UR5, 0xb, UPT ;  /* 0x0000000b0500788c */ /* 0x000fe2000bf05270 */
[----:B------:R-:W-:Y:S02]  /*1e40*/  VIADD R0, R0, 0xffffffff ;  /* 0xffffffff00007836 */ /* 0x000fe40000000000 */
[C---:B------:R-:W-:Y:S01]  /*1e50*/  ISETP.NE.AND P1, PT, R3.reuse, 0xb, PT ;  /* 0x0000000b0300780c */ /* 0x040fe20003f25270 */
[----:B------:R-:W-:Y:S02]  /*1e60*/  USEL UR6, URZ, 0x1, UP0 ;  /* 0x000000013f067887 */ /* 0x000fe40008000000 */
[----:B------:R-:W-:Y:S01]  /*1e70*/  USEL UR5, UR5, URZ, UP0 ;  /* 0x0000003f05057287 */ /* 0x000fe20008000000 */
[----:B------:R-:W-:-:S03]  /*1e80*/  SEL R3, R3, RZ, P1 ;  /* 0x000000ff03037207 */ /* 0x000fc60000800000 */
[----:B------:R-:W-:Y:S01]  /*1e90*/  LOP3.LUT R7, R7, UR6, RZ, 0x3c, !PT ;  /* 0x0000000607077c12 */ /* 0x000fe2000f8e3cff */
[----:B------:R-:W-:Y:S07]  /*1ea0*/  @P2 BRA `(.L_x_30) ;  /* 0xfffffffc00002947 */ /* 0x000fee000383ffff */
.L_x_23:
[----:B01----:R-:W0:Y:S02]  /*1eb0*/  LDC R0, c[0x0][0x28c] ;  /* 0x0000a300ff007b82 */ /* 0x003e240000000800 */
[----:B0-----:R-:W-:-:S13]  /*1ec0*/  ISETP.GE.AND P1, PT, R0, 0x1, PT ;  /* 0x000000010000780c */ /* 0x001fda0003f26270 */
[----:B------:R-:W-:Y:S05]  /*1ed0*/  @!P1 BRA `(.L_x_31) ;  /* 0x0000000000449947 */ /* 0x000fea0003800000 */
[----:B------:R-:W-:Y:S05]  /*1ee0*/  @!P0 BRA `(.L_x_32) ;  /* 0x0000000000048947 */ /* 0x000fea0003800000 */
[----:B------:R-:W-:Y:S01]  /*1ef0*/  BPT.TRAP 0x1 ;  /* 0x000000040000795c */ /* 0x000fe20000300000 */
.L_x_32:
[----:B------:R-:W-:-:S13]  /*1f00*/  ISETP.NE.AND P0, PT, R109, RZ, PT ;  /* 0x000000ff6d00720c */ /* 0x000fda0003f05270 */
[----:B------:R-:W-:-:S05]  /*1f10*/  VOTEU.ANY UP0, P0 ;  /* 0x00000000003f7886 */ /* 0x000fca0000000100 */
[----:B------:R-:W-:-:S06]  /*1f20*/  @UP0 UIADD3 UR4, UR44, UR41, URZ ;  /* 0x000000292c040290 */ /* 0x000fcc000fffe03f */
[----:B------:R-:W-:Y:S02]  /*1f30*/  IMAD.U32 R4, RZ, RZ, UR4 ;  /* 0x00000004ff047e24 */ /* 0x000fe4000f8e00ff */
[----:B------:R-:W-:Y:S02]  /*1f40*/  IMAD.U32 R3, RZ, RZ, UR4 ;  /* 0x00000004ff037e24 */ /* 0x000fe4000f8e00ff */
[----:B------:R-:W-:-:S05]  /*1f50*/  @P0 IMAD.WIDE.U32 R4, R4, -0x45d1745d, RZ ;  /* 0xba2e8ba304040825 */ /* 0x000fca00078e00ff */
[----:B------:R-:W-:-:S05]  /*1f60*/  @P0 SHF.R.U32.HI R0, RZ, 0x3, R5 ;  /* 0x00000003ff000819 */ /* 0x000fca0000011605 */
[----:B------:R-:W-:-:S04]  /*1f70*/  @P0 IMAD R0, R0, -0xb, R3 ;  /* 0xfffffff500000824 */ /* 0x000fc800078e0203 */
[----:B------:R-:W-:-:S04]  /*1f80*/  @P0 IMAD R0, R0, 0x8, R6 ;  /* 0x0000000800000824 */ /* 0x000fc800078e0206 */
[----:B------:R-:W-:-:S05]  /*1f90*/  @P0 VIADD R0, R0, 0x58 ;  /* 0x0000005800000836 */ /* 0x000fca0000000000 */
[----:B------:R-:W-:-:S04]  /*1fa0*/  @P0 PRMT R0, R19, 0x654, R0 ;  /* 0x0000065413000816 */ /* 0x000fc80000000000 */
[----:B------:R0:W-:Y:S01]  /*1fb0*/  @P0 SYNCS.ARRIVE.TRANS64.RED.A1T0 RZ, [R0+URZ], RZ ;  /* 0x000000ff00ff09a7 */ /* 0x0001e2000810043f */
[----:B------:R-:W-:-:S13]  /*1fc0*/  ISETP.GT.U32.AND P0, PT, R18, 0x1, PT ;  /* 0x000000011200780c */ /* 0x000fda0003f04070 */
[----:B0-----:R-:W-:Y:S05]  /*1fd0*/  @P0 BRA `(.L_x_31) ;  /* 0x0000000000040947 */ /* 0x001fea0003800000 */
[----:B------:R-:W-:Y:S01]  /*1fe0*/  BPT.TRAP 0x1 ;  /* 0x000000040000795c */ /* 0x000fe20000300000 */
.L_x_31:
[----:B------:R-:W-:Y:S01]  /*1ff0*/  IMAD.SHL.U32 R98, R98, 0x40, RZ ;  /* 0x0000004062627824 */ /* 0x000fe200078e00ff */
[----:B------:R-:W-:Y:S01]  /*2000*/  UIADD3 UR41, UR43, UR41, URZ ;  /* 0x000000292b297290 */ /* 0x000fe2000fffe03f */
[----:B------:R-:W-:Y:S01]  /*2010*/  IMAD.SHL.U32 R3, R99, 0x100, RZ ;  /* 0x0000010063037824 */ /* 0x000fe200078e00ff */
[----:B------:R-:W-:Y:S01]  /*2020*/  ULDC UR7, c[0x0][0x288] ;  /* 0x0000a20000077ab9 */ /* 0x000fe20000000800 */
[----:B------:R-:W-:Y:S01]  /*2030*/  ULDC UR10, c[0x0][0x284] ;  /* 0x0000a100000a7ab9 */ /* 0x000fe20000000800 */
[----:B------:R-:W-:Y:S01]  /*2040*/  UISETP.GT.U32.AND UP0, UPT, UR41, 0xa, UPT ;  /* 0x0000000a2900788c */ /* 0x000fe2000bf04070 */
[C---:B------:R-:W-:Y:S01]  /*2050*/  ISETP.GE.AND P0, PT, R98.reuse, UR7, PT ;  /* 0x0000000762007c0c */ /* 0x040fe2000bf06270 */
[----:B------:R-:W-:Y:S01]  /*2060*/  UISETP.GE.U32.AND UP1, UPT, UR43, 0xb, UPT ;  /* 0x0000000b2b00788c */ /* 0x000fe2000bf26070 */
[----:B------:R-:W-:Y:S01]  /*2070*/  SHF.R.S32.HI R102, RZ, 0x1f, R88 ;  /* 0x0000001fff667819 */ /* 0x000fe20000011458 */
[----:B------:R-:W-:Y:S01]  /*2080*/  UISETP.LT.U32.AND UP0, UPT, UR43, 0xb, UP0 ;  /* 0x0000000b2b00788c */ /* 0x000fe20008701070 */
[----:B------:R-:W-:Y:S01]  /*2090*/  ISETP.GE.OR P0, PT, R3, UR10, P0 ;  /* 0x0000000a03007c0c */ /* 0x000fe20008706670 */
[----:B------:R-:W-:Y:S01]  /*20a0*/  ULDC.64 UR8, c[0x0][0x5d0] ;  /* 0x0001740000087ab9 */ /* 0x000fe20000000a00 */
[----:B------:R-:W-:Y:S01]  /*20b0*/  LOP3.LUT R100, R98, 0x6, R93, 0xf8, !PT ;  /* 0x0000000662647812 */ /* 0x000fe200078ef85d */
[----:B------:R-:W-:Y:S01]  /*20c0*/  UIMAD.WIDE.U32 UR4, UR41, -0x45d1745d, URZ ;  /* 0xba2e8ba3290478a5 */ /* 0x000fe2000f8e003f */
[----:B------:R-:W-:Y:S01]  /*20d0*/  IMAD R5, R102, UR8, RZ ;  /* 0x0000000866057c24 */ /* 0x000fe2000f8e02ff */
[----:B------:R-:W-:Y:S01]  /*20e0*/  USEL UR6, URZ, 0x1, !UP0 ;  /* 0x000000013f067887 */ /* 0x000fe2000c000000 */
[--C-:B------:R-:W-:Y:S01]  /*20f0*/  SHF.R.S32.HI R101, RZ, 0x1f, R100.reuse ;  /* 0x0000001fff657819 */ /* 0x100fe20000011464 */
[----:B------:R-:W-:Y:S01]  /*2100*/  USHF.R.U32.HI UR4, URZ, 0x3, UR5 ;  /* 0x000000033f047899 */ /* 0x000fe20008011605 */
[C---:B------:R-:W-:Y:S01]  /*2110*/  IMAD R7, R88.reuse, UR9, R5 ;  /* 0x0000000958077c24 */ /* 0x040fe2000f8e0205 */
[----:B------:R-:W-:Y:S01]  /*2120*/  ULOP3.LUT UR40, UR40, UR6, URZ, 0x3c, !UPT ;  /* 0x0000000628287292 */ /* 0x000fe2000f8e3c3f */
[----:B------:R-:W-:Y:S01]  /*2130*/  IMAD.MOV.U32 R0, RZ, RZ, -0x1 ;  /* 0xffffffffff007424 */ /* 0x000fe200078e00ff */
[----:B------:R-:W-:Y:S01]  /*2140*/  UIMAD UR41, UR4, -0xb, UR41 ;  /* 0xfffffff5042978a4 */ /* 0x000fe2000f8e0229 */
[----:B------:R-:W-:Y:S01]  /*2150*/  IMAD.WIDE.U32 R4, R88, UR8, R100 ;  /* 0x0000000858047c25 */ /* 0x000fe2000f8e0064 */
[----:B------:R-:W-:-:S03]  /*2160*/  @UP1 ULOP3.LUT UR40, UR40, 0x1, UR4, 0x78, !UPT ;  /* 0x0000000128281892 */ /* 0x000fc6000f8e7804 */
[----:B------:R-:W-:Y:S01]  /*2170*/  IMAD.IADD R5, R5, 0x1, R7 ;  /* 0x0000000105057824 */ /* 0x000fe200078e0207 */
[----:B------:R-:W-:Y:S08]  /*2180*/  @P0 BRA `(.L_x_33) ;  /* 0x0000003400040947 */ /* 0x000ff00003800000 */
[----:B------:R-:W0:Y:S01]  /*2190*/  LDC.64 R20, c[0x0][0x5c8] ;  /* 0x00017200ff147b82 */ /* 0x000e220000000a00 */
[----:B------:R-:W-:Y:S01]  /*21a0*/  IMAD.WIDE R10, R99, 0x100, R22 ;  /* 0x00000100630a7825 */ /* 0x000fe200078e0216 */
[----:B------:R-:W-:Y:S01]  /*21b0*/  ULDC.64 UR4, c[0x0][0x5c0] ;  /* 0x0001700000047ab9 */ /* 0x000fe20000000a00 */
[----:B------:R-:W-:Y:S02]  /*21c0*/  BSSY B0, `(.L_x_33) ;  /* 0x000033d000007945 */ /* 0x000fe40003800000 */
[----:B------:R-:W-:Y:S02]  /*21d0*/  IMAD.IADD R108, R96, 0x1, -R3 ;  /* 0x00000001606c7824 */ /* 0x000fe400078e0a03 */
[----:B------:R-:W-:Y:S02]  /*21e0*/  IMAD.IADD R3, R91, 0x1, -R98 ;  /* 0x000000015b037824 */ /* 0x000fe400078e0a62 */
[-C--:B0-----:R-:W-:Y:S01]  /*21f0*/  IMAD R6, R11, R20.reuse, RZ ;  /* 0x000000140b067224 */ /* 0x081fe200078e02ff */
[----:B------:R-:W-:Y:S01]  /*2200*/  SHF.L.U64.HI R15, R20, 0x7, R21 ;  /* 0x00000007140f7819 */ /* 0x000fe20000010215 */
[----:B------:R-:W-:-:S04]  /*2210*/  IMAD.WIDE.U32 R4, R10, R20, R4 ;  /* 0x000000140a047225 */ /* 0x000fc800078e0004 */
[----:B------:R-:W-:Y:S01]  /*2220*/  IMAD R7, R10, R21, R6 ;  /* 0x000000150a077224 */ /* 0x000fe200078e0206 */
[----:B------:R-:W-:Y:S01]  /*2230*/  IADD3 R12, P0, R4, UR4, RZ ;  /* 0x00000004040c7c10 */ /* 0x000fe2000ff1e0ff */
[C---:B------:R-:W-:Y:S02]  /*2240*/  IMAD.SHL.U32 R9, R20.reuse, 0x80, RZ ;  /* 0x0000008014097824 */ /* 0x040fe400078e00ff */
[----:B------:R-:W-:Y:S01]  /*2250*/  IMAD.IADD R7, R5, 0x1, R7 ;  /* 0x0000000105077824 */ /* 0x000fe200078e0207 */
[-C--:B------:R-:W-:Y:S02]  /*2260*/  LEA R4, P1, R20, R12.reuse, 0x3 ;  /* 0x0000000c14047211 */ /* 0x080fe400078218ff */
[----:B------:R-:W-:Y:S02]  /*2270*/  IADD3 R6, P2, R9, R12, RZ ;  /* 0x0000000c09067210 */ /* 0x000fe40007f5e0ff */
[----:B------:R-:W-:Y:S02]  /*2280*/  IADD3.X R13, R7, UR5, RZ, P0, !PT ;  /* 0x00000005070d7c10 */ /* 0x000fe400087fe4ff */
[----:B-----5:R-:W-:-:S02]  /*2290*/  ISETP.NE.AND P0, PT, R90, RZ, PT ;  /* 0x000000ff5a00720c */ /* 0x020fc40003f05270 */
[----:B------:R-:W-:Y:S01]  /*22a0*/  LEA.HI.X R5, R20, R13, R21, 0x3, P1 ;  /* 0x0000000d14057211 */ /* 0x000fe200008f1c15 */
[----:B------:R-:W-:Y:S01]  /*22b0*/  IMAD.X R7, R15, 0x1, R13, P2 ;  /* 0x000000010f077824 */ /* 0x000fe200010e060d */
[----:B------:R-:W-:-:S05]  /*22c0*/  IADD3 R8, P1, R9, R4, RZ ;  /* 0x0000000409087210 */ /* 0x000fca0007f3e0ff */
[----:B------:R-:W-:-:S04]  /*22d0*/  IMAD.X R9, R15, 0x1, R5, P1 ;  /* 0x000000010f097824 */ /* 0x000fc800008e0605 */
[----:B------:R-:W-:Y:S05]  /*22e0*/  @!P0 BRA `(.L_x_34) ;  /* 0x0000002400988947 */ /* 0x000fea0003800000 */
[----:B------:R-:W0:Y:S01]  /*22f0*/  LDC.64 R20, c[0x0][0x5b0] ;  /* 0x00016c00ff147b82 */ /* 0x000e220000000a00 */
[----:B------:R-:W-:Y:S01]  /*2300*/  ULDC.64 UR4, c[0x0][0x5b8] ;  /* 0x00016e0000047ab9 */ /* 0x000fe20000000a00 */
[----:B------:R-:W-:Y:S01]  /*2310*/  ISETP.GE.AND P0, PT, R108, 0x1, PT ;  /* 0x000000016c00780c */ /* 0x000fe20003f06270 */
[----:B------:R-:W-:Y:S01]  /*2320*/  IMAD R99, R102, UR4, RZ ;  /* 0x0000000466637c24 */ /* 0x000fe2000f8e02ff */
[----:B------:R-:W-:Y:S01]  /*2330*/  BSSY B1, `(.L_x_35) ;  /* 0x0000010000017945 */ /* 0x000fe20003800000 */
[C---:B------:R-:W-:Y:S01]  /*2340*/  IMAD.WIDE.U32 R100, R88.reuse, UR4, R100 ;  /* 0x0000000458647c25 */ /* 0x040fe2000f8e0064 */
[----:B------:R-:W-:Y:S02]  /*2350*/  ISETP.LT.OR P2, PT, R3, 0x1, !P0 ;  /* 0x000000010300780c */ /* 0x000fe40004741670 */
[----:B------:R-:W1:Y:S01]  /*2360*/  LDC.64 R14, c[0x0][0x5a8] ;  /* 0x00016a00ff0e7b82 */ /* 0x000e620000000a00 */
[----:B------:R-:W-:Y:S02]  /*2370*/  IMAD R99, R88, UR5, R99 ;  /* 0x0000000558637c24 */ /* 0x000fe4000f8e0263 */
[----:B------:R-:W-:-:S02]  /*2380*/  IMAD.MOV.U32 R98, RZ, RZ, R100 ;  /* 0x000000ffff627224 */ /* 0x000fc400078e0064 */
[----:B------:R-:W-:Y:S02]  /*2390*/  IMAD.IADD R99, R101, 0x1, R99 ;  /* 0x0000000165637824 */ /* 0x000fe400078e0263 */
[-C--:B0-----:R-:W-:Y:S01]  /*23a0*/  IMAD R88, R11, R20.reuse, RZ ;  /* 0x000000140b587224 */ /* 0x081fe200078e02ff */
[----:B------:R-:W-:Y:S01]  /*23b0*/  SHF.L.U64.HI R105, R20, 0x3, R21 ;  /* 0x0000000314697819 */ /* 0x000fe20000010215 */
[----:B------:R-:W-:-:S04]  /*23c0*/  IMAD.WIDE.U32 R102, R10, R20, R98 ;  /* 0x000000140a667225 */ /* 0x000fc800078e0062 */
[----:B------:R-:W-:Y:S01]  /*23d0*/  IMAD R111, R10, R21, R88 ;  /* 0x000000150a6f7224 */ /* 0x000fe200078e0258 */
[----:B-1----:R-:W-:Y:S01]  /*23e0*/  IADD3 R102, P1, R102, R14, RZ ;  /* 0x0000000e66667210 */ /* 0x002fe20007f3e0ff */
[----:B------:R-:W-:-:S03]  /*23f0*/  IMAD.SHL.U32 R104, R20, 0x8, RZ ;  /* 0x0000000814687824 */ /* 0x000fc600078e00ff */
[----:B------:R-:W-:Y:S01]  /*2400*/  IADD3.X R103, R15, R103, R111, P1, !PT ;  /* 0x000000670f677210 */ /* 0x000fe20000ffe46f */
[----:B------:R-:W-:Y:S08]  /*2410*/  @P2 BRA `(.L_x_36) ;  /* 0x0000000000042947 */ /* 0x000ff00003800000 */
[----:B------:R0:W5:Y:S02]  /*2420*/  LDG.E.U8 R97, desc[UR38][R102.64] ;  /* 0x0000002666617981 */ /* 0x000164000c1e1100 */
.L_x_36:
[----:B------:R-:W-:Y:S05]  /*2430*/  BSYNC B1 ;  /* 0x0000000000017941 */ /* 0x000fea0003800000 */
.L_x_35:
[----:B-----5:R-:W-:Y:S01]  /*2440*/  LOP3.LUT R88, R97, 0xffff, RZ, 0xc0, !PT ;  /* 0x0000ffff61587812 */ /* 0x020fe200078ec0ff */
[----:B------:R-:W-:Y:S01]  /*2450*/  IMAD.WIDE.U32 R106, R10, R20, R104 ;  /* 0x000000140a6a7225 */ /* 0x000fe200078e0068 */
[----:B------:R-:W-:Y:S01]  /*2460*/  ISETP.GE.AND P1, PT, R108, 0x9, PT ;  /* 0x000000096c00780c */ /* 0x000fe20003f26270 */
[----:B------:R-:W-:Y:S01]  /*2470*/  BSSY B1, `(.L_x_37) ;  /* 0x000000f000017945 */ /* 0x000fe20003800000 */
[----:B------:R-:W-:Y:S01]  /*2480*/  PRMT R110, R88, 0x8880, RZ ;  /* 0x00008880586e7816 */ /* 0x000fe200000000ff */
[----:B------:R-:W-:Y:S01]  /*2490*/  IMAD.IADD R88, R111, 0x1, R107 ;  /* 0x000000016f587824 */ /* 0x000fe200078e026b */
[----:B------:R-:W-:-:S03]  /*24a0*/  IADD3 R106, P3, P4, R100, R14, R106 ;  /* 0x0000000e646a7210 */ /* 0x000fc60007c7e06a */
[----:B------:R-:W-:Y:S01]  /*24b0*/  IMAD.MOV.U32 R111, RZ, RZ, R110 ;  /* 0x000000ffff6f7224 */ /* 0x000fe200078e006e */
[----:B------:R-:W-:Y:S02]  /*24c0*/  IADD3.X R107, R99, R15, R88, P3, P4 ;  /* 0x0000000f636b7210 */ /* 0x000fe40001fe8458 */
[----:B------:R-:W-:Y:S01]  /*24d0*/  ISETP.LT.OR P4, PT, R3, 0x2, !P0 ;  /* 0x000000020300780c */ /* 0x000fe20004781670 */
[----:B------:R-:W-:Y:S01]  /*24e0*/  IMAD R88, R111, R90, RZ ;  /* 0x0000005a6f587224 */ /* 0x000fe200078e02ff */
[----:B------:R-:W-:-:S03]  /*24f0*/  ISETP.LT.OR P3, PT, R3, 0x1, !P1 ;  /* 0x000000010300780c */ /* 0x000fc60004f61670 */
[----:B------:R-:W-:-:S05]  /*2500*/  @!P2 IMAD R111, R56, R89, R88 ;  /* 0x00000059386fa224 */ /* 0x000fca00078e0258 */
[----:B------:R1:W-:Y:S03]  /*2510*/  @!P2 STG.E.U8 desc[UR38][R12.64], R111 ;  /* 0x0000006f0c00a986 */ /* 0x0003e6000c101126 */
[----:B------:R-:W-:Y:S05]  /*2520*/  @P4 BRA `(.L_x_38) ;  /* 0x00000000000c4947 */ /* 0x000fea0003800000 */
[----:B------:R-:W1:Y:S02]  /*2530*/  LDG.E.U8 R97, desc[UR38][R102.64+0x1] ;  /* 0x0000012666617981 */ /* 0x000e64000c1e1100 */
[----:B-1----:R-:W-:-:S05]  /*2540*/  PRMT R111, R97, 0x8880, RZ ;  /* 0x00008880616f7816 */ /* 0x002fca00000000ff */
[----:B------:R-:W-:-:S07]  /*2550*/  IMAD R88, R111, R90, RZ ;  /* 0x0000005a6f587224 */ /* 0x000fce00078e02ff */
.L_x_38:
[----:B------:R-:W-:Y:S05]  /*2560*/  BSYNC B1 ;  /* 0x0000000000017941 */ /* 0x000fea0003800000 */
.L_x_37:
[----:B------:R-:W-:Y:S01]  /*2570*/  @!P4 IMAD R57, R57, R89, R88 ;  /* 0x000000593939c224 */ /* 0x000fe200078e0258 */
[----:B------:R-:W-:Y:S04]  /*2580*/  BSSY B1, `(.L_x_39) ;  /* 0x0000006000017945 */ /* 0x000fe80003800000 */
[----:B------:R2:W-:Y:S01]  /*2590*/  @!P4 STG.E.U8 desc[UR38][R12.64+0x1], R57 ;  /* 0x000001390c00c986 */ /* 0x0005e2000c101126 */
[----:B------:R-:W-:Y:S05]  /*25a0*/  @P3 BRA `(.L_x_40) ;  /* 0x00000000000c3947 */ /* 0x000fea0003800000 */
[----:B------:R-:W2:Y:S02]  /*25b0*/  LDG.E.U8 R97, desc[UR38][R106.64] ;  /* 0x000000266a617981 */ /* 0x000ea4000c1e1100 */
[----:B--2---:R-:W-:-:S05]  /*25c0*/  PRMT R57, R97, 0x8880, RZ ;  /* 0x0000888061397816 */ /* 0x004fca00000000ff */
[----:B------:R-:W-:-:S07]  /*25d0*/  IMAD R88, R57, R90, RZ ;  /* 0x0000005a39587224 */ /* 0x000fce00078e02ff */
.L_x_40:
[----:B------:R-:W-:Y:S05]  /*25e0*/  BSYNC B1 ;  /* 0x0000000000017941 */ /* 0x000fea0003800000 */
.L_x_39:
[C---:B------:R-:W-:Y:S01]  /*25f0*/  ISETP.LT.OR P2, PT, R3.reuse, 0x2, !P1 ;  /* 0x000000020300780c */ /* 0x040fe20004f41670 */
[----:B--2---:R-:W-:Y:S01]  /*2600*/  @!P3 IMAD R57, R58, R89, R88 ;  /* 0x000000593a39b224 */ /* 0x004fe200078e0258 */
[----:B------:R-:W-:Y:S01]  /*2610*/  BSSY B1, `(.L_x_41) ;  /* 0x0000008000017945 */ /* 0x000fe20003800000 */
[----:B------:R-:W-:-:S03]  /*2620*/  ISETP.LT.OR P4, PT, R3, 0x9, !P0 ;  /* 0x000000090300780c */ /* 0x000fc60004781670 */
[----:B------:R2:W-:Y:S01]  /*2630*/  @!P3 STG.E.U8 desc[UR38][R4.64], R57 ;  /* 0x000000390400b986 */ /* 0x0005e2000c101126 */
[----:B------:R-:W-:-:S06]  /*2640*/  ISETP.LT.OR P3, PT, R3, 0xa, !P0 ;  /* 0x0000000a0300780c */ /* 0x000fcc0004761670 */
[----:B------:R-:W-:Y:S07]  /*2650*/  @P2 BRA `(.L_x_42) ;  /* 0x00000000000c2947 */ /* 0x000fee0003800000 */
[----:B------:R-:W2:Y:S02]  /*2660*/  LDG.E.U8 R97, desc[UR38][R106.64+0x1] ;  /* 0x000001266a617981 */ /* 0x000ea4000c1e1100 */
[----:B--2---:R-:W-:-:S05]  /*2670*/  PRMT R57, R97, 0x8880, RZ ;  /* 0x0000888061397816 */ /* 0x004fca00000000ff */
[----:B------:R-:W-:-:S07]  /*2680*/  IMAD R88, R57, R90, RZ ;  /* 0x0000005a39587224 */ /* 0x000fce00078e02ff */
.L_x_42:
[----:B------:R-:W-:Y:S05]  /*2690*/  BSYNC B1 ;  /* 0x0000000000017941 */ /* 0x000fea0003800000 */
.L_x_41:
[----:B------:R-:W-:Y:S01]  /*26a0*/  @!P2 IMAD R59, R59, R89, R88 ;  /* 0x000000593b3ba224 */ /* 0x000fe200078e0258 */
[----:B------:R-:W-:Y:S04]  /*26b0*/  BSSY B1, `(.L_x_43) ;  /* 0x0000006000017945 */ /* 0x000fe80003800000 */
[----:B------:R3:W-:Y:S01]  /*26c0*/  @!P2 STG.E.U8 desc[UR38][R4.64+0x1], R59 ;  /* 0x0000013b0400a986 */ /* 0x0007e2000c101126 */
[----:B------:R-:W-:Y:S05]  /*26d0*/  @P4 BRA `(.L_x_44) ;  /* 0x00000000000c4947 */ /* 0x000fea0003800000 */
[----:B------:R-:W2:Y:S02]  /*26e0*/  LDG.E.U8 R97, desc[UR38][R102.64+0x8] ;  /* 0x0000082666617981 */ /* 0x000ea4000c1e1100 */
[----:B--2---:R-:W-:-:S05]  /*26f0*/  PRMT R57, R97, 0x8880, RZ ;  /* 0x0000888061397816 */ /* 0x004fca00000000ff */
[----:B------:R-:W-:-:S07]  /*2700*/  IMAD R88, R57, R90, RZ ;  /* 0x0000005a39587224 */ /* 0x000fce00078e02ff */
.L_x_44:
[----:B------:R-:W-:Y:S05]  /*2710*/  BSYNC B1 ;  /* 0x0000000000017941 */ /* 0x000fea0003800000 */
.L_x_43:
[----:B--2---:R-:W-:Y:S01]  /*2720*/  @!P4 IMAD R57, R60, R89, R88 ;  /* 0x000000593c39c224 */ /* 0x004fe200078e0258 */
[----:B------:R-:W-:Y:S04]  /*2730*/  BSSY B1, `(.L_x_45) ;  /* 0x0000006000017945 */ /* 0x000fe80003800000 */
[----:B------:R2:W-:Y:S01]  /*2740*/  @!P4 STG.E.U8 desc[UR38][R12.64+0x8], R57 ;  /* 0x000008390c00c986 */ /* 0x0005e2000c101126 */
[----:B------:R-:W-:Y:S05]  /*2750*/  @P3 BRA `(.L_x_46) ;  /* 0x00000000000c3947 */ /* 0x000fea0003800000 */
[----:B------:R-:W2:Y:S02]  /*2760*/  LDG.E.U8 R97, desc[UR38][R102.64+0x9] ;  /* 0x0000092666617981 */ /* 0x000ea4000c1e1100 */
[----:B--2---:R-:W-:-:S05]  /*2770*/  PRMT R57, R97, 0x8880, RZ ;  /* 0x0000888061397816 */ /* 0x004fca00000000ff */
[----:B------:R-:W-:-:S07]  /*2780*/  IMAD R88, R57, R90, RZ ;  /* 0x0000005a39587224 */ /* 0x000fce00078e02ff */
.L_x_46:
[----:B------:R-:W-:Y:S05]  /*2790*/  BSYNC B1 ;  /* 0x0000000000017941 */ /* 0x000fea0003800000 */
.L_x_45:
[----:B------:R-:W-:Y:S01]  /*27a0*/  ISETP.LT.OR P2, PT, R3, 0x9, !P1 ;  /* 0x000000090300780c */ /* 0x000fe20004f41670 */
[----:B------:R-:W-:Y:S01]  /*27b0*/  @!P3 IMAD R61, R61, R89, R88 ;  /* 0x000000593d3db224 */ /* 0x000fe200078e0258 */
        /* <DEDUP_REMOVED lines=8> */
.L_x_48:
[----:B------:R-:W-:Y:S05]  /*2840*/  BSYNC B1 ;  /* 0x0000000000017941 */ /* 0x000fea0003800000 */
.L_x_47:
[----:B--2---:R-:W-:Y:S01]  /*2850*/  @!P2 IMAD R57, R62, R89, R88 ;  /* 0x000000593e39a224 */ /* 0x004fe200078e0258 */
[----:B------:R-:W-:Y:S04]  /*2860*/  BSSY B1, `(.L_x_49) ;  /* 0x0000006000017945 */ /* 0x000fe80003800000 */
[----:B------:R2:W-:Y:S01]  /*2870*/  @!P2 STG.E.U8 desc[UR38][R4.64+0x8], R57 ;  /* 0x000008390400a986 */ /* 0x0005e2000c101126 */
[----:B------:R-:W-:Y:S05]  /*2880*/  @P4 BRA `(.L_x_50) ;  /* 0x00000000000c4947 */ /* 0x000fea0003800000 */
[----:B------:R-:W2:Y:S02]  /*2890*/  LDG.E.U8 R97, desc[UR38][R106.64+0x9] ;  /* 0x000009266a617981 */ /* 0x000ea4000c1e1100 */
[----:B--2---:R-:W-:-:S05]  /*28a0*/  PRMT R57, R97, 0x8880, RZ ;  /* 0x0000888061397816 */ /* 0x004fca00000000ff */
[----:B------:R-:W-:-:S07]  /*28b0*/  IMAD R88, R57, R90, RZ ;  /* 0x0000005a39587224 */ /* 0x000fce00078e02ff */
.L_x_50:
[----:B------:R-:W-:Y:S05]  /*28c0*/  BSYNC B1 ;  /* 0x0000000000017941 */ /* 0x000fea0003800000 */
.L_x_49:
[----:B------:R-:W-:Y:S01]  /*28d0*/  @!P4 IMAD R63, R63, R89, R88 ;  /* 0x000000593f3fc224 */ /* 0x000fe200078e0258 */
[----:B------:R-:W-:Y:S04]  /*28e0*/  BSSY B1, `(.L_x_51) ;  /* 0x0000006000017945 */ /* 0x000fe80003800000 */
[----:B------:R0:W-:Y:S01]  /*28f0*/  @!P4 STG.E.U8 desc[UR38][R4.64+0x9], R63 ;  /* 0x0000093f0400c986 */ /* 0x0001e2000c101126 */
[----:B------:R-:W-:Y:S05]  /*2900*/  @P3 BRA `(.L_x_52) ;  /* 0x00000000000c3947 */ /* 0x000fea0003800000 */
[----:B------:R-:W2:Y:S02]  /*2910*/  LDG.E.U8 R97, desc[UR38][R102.64+0x10] ;  /* 0x0000102666617981 */ /* 0x000ea4000c1e1100 */
[----:B--2---:R-:W-:-:S05]  /*2920*/  PRMT R57, R97, 0x8880, RZ ;  /* 0x0000888061397816 */ /* 0x004fca00000000ff */
[----:B------:R-:W-:-:S07]  /*2930*/  IMAD R88, R57, R90, RZ ;  /* 0x0000005a39587224 */ /* 0x000fce00078e02ff */
.L_x_52:
[----:B------:R-:W-:Y:S05]  /*2940*/  BSYNC B1 ;  /* 0x0000000000017941 */ /* 0x000fea0003800000 */
.L_x_51:
        /* <DEDUP_REMOVED lines=10> */
.L_x_54:
[----:B------:R-:W-:Y:S05]  /*29f0*/  BSYNC B1 ;  /* 0x0000000000017941 */ /* 0x000fea0003800000 */
.L_x_53:
[----:B------:R-:W-:Y:S01]  /*2a00*/  @!P2 IMAD R65, R65, R89, R88 ;  /* 0x000000594141a224 */ /* 0x000fe200078e0258 */
[----:B------:R-:W-:Y:S04]  /*2a10*/  BSSY B1, `(.L_x_55) ;  /* 0x0000006000017945 */ /* 0x000fe80003800000 */
[----:B------:R0:W-:Y:S01]  /*2a20*/  @!P2 STG.E.U8 desc[UR38][R12.64+0x11], R65 ;  /* 0x000011410c00a986 */ /* 0x0001e2000c101126 */
[----:B------:R-:W-:Y:S05]  /*2a30*/  @P4 BRA `(.L_x_56) ;  /* 0x00000000000c4947 */ /* 0x000fea0003800000 */
[----:B------:R-:W2:Y:S02]  /*2a40*/  LDG.E.U8 R97, desc[UR38][R106.64+0x10] ;  /* 0x000010266a617981 */ /* 0x000ea4000c1e1100 */
[----:B--2---:R-:W-:-:S05]  /*2a50*/  PRMT R57, R97, 0x8880, RZ ;  /* 0x0000888061397816 */ /* 0x004fca00000000ff */
[----:B------:R-:W-:-:S07]  /*2a60*/  IMAD R88, R57, R90, RZ ;  /* 0x0000005a39587224 */ /* 0x000fce00078e02ff */
.L_x_56:
[----:B------:R-:W-:Y:S05]  /*2a70*/  BSYNC B1 ;  /* 0x0000000000017941 */ /* 0x000fea0003800000 */
.L_x_55:
[----:B--2---:R-:W-:Y:S01]  /*2a80*/  @!P4 IMAD R57, R66, R89, R88 ;  /* 0x000000594239c224 */ /* 0x004fe200078e0258 */
[----:B------:R-:W-:Y:S04]  /*2a90*/  BSSY B1, `(.L_x_57) ;  /* 0x0000006000017945 */ /* 0x000fe80003800000 */
[----:B------:R2:W-:Y:S01]  /*2aa0*/  @!P4 STG.E.U8 desc[UR38][R4.64+0x10], R57 ;  /* 0x000010390400c986 */ /* 0x0005e2000c101126 */
[----:B------:R-:W-:Y:S05]  /*2ab0*/  @P3 BRA `(.L_x_58) ;  /* 0x00000000000c3947 */ /* 0x000fea0003800000 */
[----:B------:R-:W2:Y:S02]  /*2ac0*/  LDG.E.U8 R97, desc[UR38][R106.64+0x11] ;  /* 0x000011266a617981 */ /* 0x000ea4000c1e1100 */
[----:B--2---:R-:W-:-:S05]  /*2ad0*/  PRMT R57, R97, 0x8880, RZ ;  /* 0x0000888061397816 */ /* 0x004fca00000000ff */
[----:B------:R-:W-:-:S07]  /*2ae0*/  IMAD R88, R57, R90, RZ ;  /* 0x0000005a39587224 */ /* 0x000fce00078e02ff */
.L_x_58:
[----:B------:R-:W-:Y:S05]  /*2af0*/  BSYNC B1 ;  /* 0x0000000000017941 */ /* 0x000fea0003800000 */
.L_x_57:
        /* <DEDUP_REMOVED lines=10> */
.L_x_60:
[----:B------:R-:W-:Y:S05]  /*2ba0*/  BSYNC B1 ;  /* 0x0000000000017941 */ /* 0x000fea0003800000 */
.L_x_59:
[----:B--2---:R-:W-:Y:S01]  /*2bb0*/  @!P2 IMAD R57, R68, R89, R88 ;  /* 0x000000594439a224 */ /* 0x004fe200078e0258 */
[----:B------:R-:W-:Y:S04]  /*2bc0*/  BSSY B1, `(.L_x_61) ;  /* 0x0000006000017945 */ /* 0x000fe80003800000 */
[----:B------:R2:W-:Y:S01]  /*2bd0*/  @!P2 STG.E.U8 desc[UR38][R12.64+0x18], R57 ;  /* 0x000018390c00a986 */ /* 0x0005e2000c101126 */
[----:B------:R-:W-:Y:S05]  /*2be0*/  @P4 BRA `(.L_x_62) ;  /* 0x00000000000c4947 */ /* 0x000fea0003800000 */
[----:B------:R-:W2:Y:S02]  /*2bf0*/  LDG.E.U8 R97, desc[UR38][R102.64+0x19] ;  /* 0x0000192666617981 */ /* 0x000ea4000c1e1100 */
[----:B--2---:R-:W-:-:S05]  /*2c00*/  PRMT R57, R97, 0x8880, RZ ;  /* 0x0000888061397816 */ /* 0x004fca00000000ff */
[----:B------:R-:W-:-:S07]  /*2c10*/  IMAD R88, R57, R90, RZ ;  /* 0x0000005a39587224 */ /* 0x000fce00078e02ff */
.L_x_62:
[----:B------:R-:W-:Y:S05]  /*2c20*/  BSYNC B1 ;  /* 0x0000000000017941 */ /* 0x000fea0003800000 */
.L_x_61:
[----:B------:R-:W-:Y:S01]  /*2c30*/  @!P4 IMAD R69, R69, R89, R88 ;  /* 0x000000594545c224 */ /* 0x000fe200078e0258 */
[----:B------:R-:W-:Y:S04]  /*2c40*/  BSSY B1, `(.L_x_63) ;  /* 0x0000006000017945 */ /* 0x000fe80003800000 */
[----:B------:R0:W-:Y:S01]  /*2c50*/  @!P4 STG.E.U8 desc[UR38][R12.64+0x19], R69 ;  /* 0x000019450c00c986 */ /* 0x0001e2000c101126 */
[----:B------:R-:W-:Y:S05]  /*2c60*/  @P3 BRA `(.L_x_64) ;  /* 0x00000000000c3947 */ /* 0x000fea0003800000 */
[----:B------:R-:W2:Y:S02]  /*2c70*/  LDG.E.U8 R97, desc[UR38][R106.64+0x18] ;  /* 0x000018266a617981 */ /* 0x000ea4000c1e1100 */
[----:B--2---:R-:W-:-:S05]  /*2c80*/  PRMT R57, R97, 0x8880, RZ ;  /* 0x0000888061397816 */ /* 0x004fca00000000ff */
[----:B------:R-:W-:-:S07]  /*2c90*/  IMAD R88, R57, R90, RZ ;  /* 0x0000005a39587224 */ /* 0x000fce00078e02ff */
.L_x_64:
[----:B------:R-:W-:Y:S05]  /*2ca0*/  BSYNC B1 ;  /* 0x0000000000017941 */ /* 0x000fea0003800000 */
.L_x_63:
        /* <DEDUP_REMOVED lines=10> */
.L_x_66:
[----:B------:R-:W-:Y:S05]  /*2d50*/  BSYNC B1 ;  /* 0x0000000000017941 */ /* 0x000fea0003800000 */
.L_x_65:
[----:B------:R-:W-:Y:S01]  /*2d60*/  @!P2 IMAD R71, R71, R89, R88 ;  /* 0x000000594747a224 */ /* 0x000fe200078e0258 */
[----:B------:R-:W-:Y:S04]  /*2d70*/  BSSY B1, `(.L_x_67) ;  /* 0x0000006000017945 */ /* 0x000fe80003800000 */
[----:B------:R0:W-:Y:S01]  /*2d80*/  @!P2 STG.E.U8 desc[UR38][R4.64+0x19], R71 ;  /* 0x000019470400a986 */ /* 0x0001e2000c101126 */
[----:B------:R-:W-:Y:S05]  /*2d90*/  @P4 BRA `(.L_x_68) ;  /* 0x00000000000c4947 */ /* 0x000fea0003800000 */
[----:B------:R-:W2:Y:S02]  /*2da0*/  LDG.E.U8 R97, desc[UR38][R102.64+0x20] ;  /* 0x0000202666617981 */ /* 0x000ea4000c1e1100 */
[----:B--2---:R-:W-:-:S05]  /*2db0*/  PRMT R57, R97, 0x8880, RZ ;  /* 0x0000888061397816 */ /* 0x004fca00000000ff */
[----:B------:R-:W-:-:S07]  /*2dc0*/  IMAD R88, R57, R90, RZ ;  /* 0x0000005a39587224 */ /* 0x000fce00078e02ff */
.L_x_68:
[----:B------:R-:W-:Y:S05]  /*2dd0*/  BSYNC B1 ;  /* 0x0000000000017941 */ /* 0x000fea0003800000 */
.L_x_67:
[----:B--2---:R-:W-:Y:S01]  /*2de0*/  @!P4 IMAD R57, R72, R89, R88 ;  /* 0x000000594839c224 */ /* 0x004fe200078e0258 */
[----:B------:R-:W-:Y:S04]  /*2df0*/  BSSY B1, `(.L_x_69) ;  /* 0x0000006000017945 */ /* 0x000fe80003800000 */
[----:B------:R2:W-:Y:S01]  /*2e00*/  @!P4 STG.E.U8 desc[UR38][R12.64+0x20], R57 ;  /* 0x000020390c00c986 */ /* 0x0005e2000c101126 */
[----:B------:R-:W-:Y:S05]  /*2e10*/  @P3 BRA `(.L_x_70) ;  /* 0x00000000000c3947 */ /* 0x000fea0003800000 */
[----:B------:R-:W2:Y:S02]  /*2e20*/  LDG.E.U8 R97, desc[UR38][R102.64+0x21] ;  /* 0x0000212666617981 */ /* 0x000ea4000c1e1100 */
[----:B--2---:R-:W-:-:S05]  /*2e30*/  PRMT R57, R97, 0x8880, RZ ;  /* 0x0000888061397816 */ /* 0x004fca00000000ff */
[----:B------:R-:W-:-:S07]  /*2e40*/  IMAD R88, R57, R90, RZ ;  /* 0x0000005a39587224 */ /* 0x000fce00078e02ff */
.L_x_70:
[----:B------:R-:W-:Y:S05]  /*2e50*/  BSYNC B1 ;  /* 0x0000000000017941 */ /* 0x000fea0003800000 */
.L_x_69:
        /* <DEDUP_REMOVED lines=10> */
.L_x_72:
[----:B------:R-:W-:Y:S05]  /*2f00*/  BSYNC B1 ;  /* 0x0000000000017941 */ /* 0x000fea0003800000 */
.L_x_71:
[----:B--2---:R-:W-:Y:S01]  /*2f10*/  @!P2 IMAD R57, R74, R89, R88 ;  /* 0x000000594a39a224 */ /* 0x004fe200078e0258 */
[----:B------:R-:W-:Y:S04]  /*2f20*/  BSSY B1, `(.L_x_73) ;  /* 0x0000006000017945 */ /* 0x000fe80003800000 */
[----:B------:R2:W-:Y:S01]  /*2f30*/  @!P2 STG.E.U8 desc[UR38][R4.64+0x20], R57 ;  /* 0x000020390400a986 */ /* 0x0005e2000c101126 */
[----:B------:R-:W-:Y:S05]  /*2f40*/  @P4 BRA `(.L_x_74) ;  /* 0x00000000000c4947 */ /* 0x000fea0003800000 */
[----:B------:R-:W2:Y:S02]  /*2f50*/  LDG.E.U8 R97, desc[UR38][R106.64+0x21] ;  /* 0x000021266a617981 */ /* 0x000ea4000c1e1100 */
[----:B--2---:R-:W-:-:S05]  /*2f60*/  PRMT R57, R97, 0x8880, RZ ;  /* 0x0000888061397816 */ /* 0x004fca00000000ff */
[----:B------:R-:W-:-:S07]  /*2f70*/  IMAD R88, R57, R90, RZ ;  /* 0x0000005a39587224 */ /* 0x000fce00078e02ff */
.L_x_74:
[----:B------:R-:W-:Y:S05]  /*2f80*/  BSYNC B1 ;  /* 0x0000000000017941 */ /* 0x000fea0003800000 */
.L_x_73:
[----:B------:R-:W-:Y:S01]  /*2f90*/  @!P4 IMAD R75, R75, R89, R88 ;  /* 0x000000594b4bc224 */ /* 0x000fe200078e0258 */
[----:B------:R-:W-:Y:S04]  /*2fa0*/  BSSY B1, `(.L_x_75) ;  /* 0x0000006000017945 */ /* 0x000fe80003800000 */
[----:B------:R0:W-:Y:S01]  /*2fb0*/  @!P4 STG.E.U8 desc[UR38][R4.64+0x21], R75 ;  /* 0x0000214b0400c986 */ /* 0x0001e2000c101126 */
[----:B------:R-:W-:Y:S05]  /*2fc0*/  @P3 BRA `(.L_x_76) ;  /* 0x00000000000c3947 */ /* 0x000fea0003800000 */
[----:B------:R-:W2:Y:S02]  /*2fd0*/  LDG.E.U8 R97, desc[UR38][R102.64+0x28] ;  /* 0x0000282666617981 */ /* 0x000ea4000c1e1100 */
[----:B--2---:R-:W-:-:S05]  /*2fe0*/  PRMT R57, R97, 0x8880, RZ ;  /* 0x0000888061397816 */ /* 0x004fca00000000ff */
[----:B------:R-:W-:-:S07]  /*2ff0*/  IMAD R88, R57, R90, RZ ;  /* 0x0000005a39587224 */ /* 0x000fce00078e02ff */
.L_x_76:
[----:B------:R-:W-:Y:S05]  /*3000*/  BSYNC B1 ;  /* 0x0000000000017941 */ /* 0x000fea0003800000 */
.L_x_75:
        /* <DEDUP_REMOVED lines=10> */
.L_x_78:
[----:B------:R-:W-:Y:S05]  /*30b0*/  BSYNC B1 ;  /* 0x0000000000017941 */ /* 0x000fea0003800000 */
.L_x_77:
[----:B------:R-:W-:Y:S01]  /*30c0*/  @!P2 IMAD R77, R77, R89, R88 ;  /* 0x000000594d4da224 */ /* 0x000fe200078e0258 */
[----:B------:R-:W-:Y:S04]  /*30d0*/  BSSY B1, `(.L_x_79) ;  /* 0x0000006000017945 */ /* 0x000fe80003800000 */
[----:B------:R0:W-:Y:S01]  /*30e0*/  @!P2 STG.E.U8 desc[UR38][R12.64+0x29], R77 ;  /* 0x0000294d0c00a986 */ /* 0x0001e2000c101126 */
[----:B------:R-:W-:Y:S05]  /*30f0*/  @P4 BRA `(.L_x_80) ;  /* 0x00000000000c4947 */ /* 0x000fea0003800000 */
[----:B------:R-:W2:Y:S02]  /*3100*/  LDG.E.U8 R97, desc[UR38][R106.64+0x28] ;  /* 0x000028266a617981 */ /* 0x000ea4000c1e1100 */
[----:B--2---:R-:W-:-:S05]  /*3110*/  PRMT R57, R97, 0x8880, RZ ;  /* 0x0000888061397816 */ /* 0x004fca00000000ff */
[----:B------:R-:W-:-:S07]  /*3120*/  IMAD R88, R57, R90, RZ ;  /* 0x0000005a39587224 */ /* 0x000fce00078e02ff */
.L_x_80:
[----:B------:R-:W-:Y:S05]  /*3130*/  BSYNC B1 ;  /* 0x0000000000017941 */ /* 0x000fea0003800000 */
.L_x_79:
[----:B--2---:R-:W-:Y:S01]  /*3140*/  @!P4 IMAD R57, R78, R89, R88 ;  /* 0x000000594e39c224 */ /* 0x004fe200078e0258 */
[----:B------:R-:W-:Y:S04]  /*3150*/  BSSY B1, `(.L_x_81) ;  /* 0x0000006000017945 */ /* 0x000fe80003800000 */
[----:B------:R2:W-:Y:S01]  /*3160*/  @!P4 STG.E.U8 desc[UR38][R4.64+0x28], R57 ;  /* 0x000028390400c986 */ /* 0x0005e2000c101126 */
[----:B------:R-:W-:Y:S05]  /*3170*/  @P3 BRA `(.L_x_82) ;  /* 0x00000000000c3947 */ /* 0x000fea0003800000 */
[----:B------:R-:W2:Y:S02]  /*3180*/  LDG.E.U8 R97, desc[UR38][R106.64+0x29] ;  /* 0x000029266a617981 */ /* 0x000ea4000c1e1100 */
[----:B--2---:R-:W-:-:S05]  /*3190*/  PRMT R57, R97, 0x8880, RZ ;  /* 0x0000888061397816 */ /* 0x004fca00000000ff */
[----:B------:R-:W-:-:S07]  /*31a0*/  IMAD R88, R57, R90, RZ ;  /* 0x0000005a39587224 */ /* 0x000fce00078e02ff */
.L_x_82:
[----:B------:R-:W-:Y:S05]  /*31b0*/  BSYNC B1 ;  /* 0x0000000000017941 */ /* 0x000fea0003800000 */
.L_x_81:
        /* <DEDUP_REMOVED lines=10> */
.L_x_84:
[----:B------:R-:W-:Y:S05]  /*3260*/  BSYNC B1 ;  /* 0x0000000000017941 */ /* 0x000fea0003800000 */
.L_x_83:
[----:B--2---:R-:W-:Y:S01]  /*3270*/  @!P2 IMAD R57, R80, R89, R88 ;  /* 0x000000595039a224 */ /* 0x004fe200078e0258 */
[----:B------:R-:W-:Y:S04]  /*3280*/  BSSY B1, `(.L_x_85) ;  /* 0x0000006000017945 */ /* 0x000fe80003800000 */
[----:B------:R2:W-:Y:S01]  /*3290*/  @!P2 STG.E.U8 desc[UR38][R12.64+0x30], R57 ;  /* 0x000030390c00a986 */ /* 0x0005e2000c101126 */
[----:B------:R-:W-:Y:S05]  /*32a0*/  @P4 BRA `(.L_x_86) ;  /* 0x00000000000c4947 */ /* 0x000fea0003800000 */
[----:B------:R-:W2:Y:S02]  /*32b0*/  LDG.E.U8 R97, desc[UR38][R102.64+0x31] ;  /* 0x0000312666617981 */ /* 0x000ea4000c1e1100 */
[----:B--2---:R-:W-:-:S05]  /*32c0*/  PRMT R57, R97, 0x8880, RZ ;  /* 0x0000888061397816 */ /* 0x004fca00000000ff */
[----:B------:R-:W-:-:S07]  /*32d0*/  IMAD R88, R57, R90, RZ ;  /* 0x0000005a39587224 */ /* 0x000fce00078e02ff */
.L_x_86:
[----:B------:R-:W-:Y:S05]  /*32e0*/  BSYNC B1 ;  /* 0x0000000000017941 */ /* 0x000fea0003800000 */
.L_x_85:
[----:B------:R-:W-:Y:S01]  /*32f0*/  @!P4 IMAD R81, R81, R89, R88 ;  /* 0x000000595151c224 */ /* 0x000fe200078e0258 */
[----:B------:R-:W-:Y:S04]  /*3300*/  BSSY B1, `(.L_x_87) ;  /* 0x0000006000017945 */ /* 0x000fe80003800000 */
[----:B------:R0:W-:Y:S01]  /*3310*/  @!P4 STG.E.U8 desc[UR38][R12.64+0x31], R81 ;  /* 0x000031510c00c986 */ /* 0x0001e2000c101126 */
[----:B------:R-:W-:Y:S05]  /*3320*/  @P3 BRA `(.L_x_88) ;  /* 0x00000000000c3947 */ /* 0x000fea0003800000 */
[----:B------:R-:W2:Y:S02]  /*3330*/  LDG.E.U8 R97, desc[UR38][R106.64+0x30] ;  /* 0x000030266a617981 */ /* 0x000ea4000c1e1100 */
[----:B--2---:R-:W-:-:S05]  /*3340*/  PRMT R57, R97, 0x8880, RZ ;  /* 0x0000888061397816 */ /* 0x004fca00000000ff */
[----:B------:R-:W-:-:S07]  /*3350*/  IMAD R88, R57, R90, RZ ;  /* 0x0000005a39587224 */ /* 0x000fce00078e02ff */
.L_x_88:
[----:B------:R-:W-:Y:S05]  /*3360*/  BSYNC B1 ;  /* 0x0000000000017941 */ /* 0x000fea0003800000 */
.L_x_87:
[----:B------:R-:W-:Y:S01]  /*3370*/  ISETP.LT.OR P4, PT, R3, 0x32, !P1 ;  /* 0x000000320300780c */ /* 0x000fe20004f81670 */
[----:B--2---:R-:W-:Y:S01]  /*3380*/  @!P3 IMAD R57, R82, R89, R88 ;  /* 0x000000595239b224 */ /* 0x004fe200078e0258 */
[----:B------:R-:W-:Y:S01]  /*3390*/  BSSY B1, `(.L_x_89) ;  /* 0x0000008000017945 */ /* 0x000fe20003800000 */
[----:B---3--:R-:W-:-:S03]  /*33a0*/  IADD3 R59, P2, R10, 0x80, RZ ;  /* 0x000000800a3b7810 */ /* 0x008fc60007f5e0ff */
[----:B------:R2:W-:Y:S01]  /*33b0*/  @!P3 STG.E.U8 desc[UR38][R4.64+0x30], R57 ;  /* 0x000030390400b986 */ /* 0x0005e2000c101126 */
[----:B------:R-:W-:-:S06]  /*33c0*/  ISETP.LT.OR P3, PT, R3, 0x39, !P0 ;  /* 0x000000390300780c */ /* 0x000fcc0004761670 */
[----:B------:R-:W-:Y:S07]  /*33d0*/  @P4 BRA `(.L_x_90) ;  /* 0x00000000000c4947 */ /* 0x000fee0003800000 */
[----:B------:R-:W2:Y:S02]  /*33e0*/  LDG.E.U8 R97, desc[UR38][R106.64+0x31] ;  /* 0x000031266a617981 */ /* 0x000ea4000c1e1100 */
[----:B--2---:R-:W-:-:S05]  /*33f0*/  PRMT R57, R97, 0x8880, RZ ;  /* 0x0000888061397816 */ /* 0x004fca00000000ff */
[----:B------:R-:W-:-:S07]  /*3400*/  IMAD R88, R57, R90, RZ ;  /* 0x0000005a39587224 */ /* 0x000fce00078e02ff */
.L_x_90:
[----:B------:R-:W-:Y:S05]  /*3410*/  BSYNC B1 ;  /* 0x0000000000017941 */ /* 0x000fea0003800000 */
.L_x_89:
[----:B------:R-:W-:Y:S01]  /*3420*/  @!P4 IMAD R83, R83, R89, R88 ;  /* 0x000000595353c224 */ /* 0x000fe200078e0258 */
[----:B------:R-:W-:Y:S04]  /*3430*/  BSSY B1, `(.L_x_91) ;  /* 0x0000006000017945 */ /* 0x000fe80003800000 */
[----:B------:R3:W-:Y:S01]  /*3440*/  @!P4 STG.E.U8 desc[UR38][R4.64+0x31], R83 ;  /* 0x000031530400c986 */ /* 0x0007e2000c101126 */
[----:B------:R-:W-:Y:S05]  /*3450*/  @P3 BRA `(.L_x_92) ;  /* 0x00000000000c3947 */ /* 0x000fea0003800000 */
[----:B------:R-:W2:Y:S02]  /*3460*/  LDG.E.U8 R97, desc[UR38][R102.64+0x38] ;  /* 0x0000382666617981 */ /* 0x000ea4000c1e1100 */
[----:B--2---:R-:W-:-:S05]  /*3470*/  PRMT R57, R97, 0x8880, RZ ;  /* 0x0000888061397816 */ /* 0x004fca00000000ff */
[----:B------:R-:W-:-:S07]  /*3480*/  IMAD R88, R57, R90, RZ ;  /* 0x0000005a39587224 */ /* 0x000fce00078e02ff */
.L_x_92:
[----:B------:R-:W-:Y:S05]  /*3490*/  BSYNC B1 ;  /* 0x0000000000017941 */ /* 0x000fea0003800000 */
.L_x_91:
[----:B------:R-:W-:Y:S01]  /*34a0*/  ISETP.LT.OR P0, PT, R3, 0x3a, !P0 ;  /* 0x0000003a0300780c */ /* 0x000fe20004701670 */
[----:B--2---:R-:W-:Y:S01]  /*34b0*/  @!P3 IMAD R57, R84, R89, R88 ;  /* 0x000000595439b224 */ /* 0x004fe200078e0258 */
[----:B------:R-:W-:Y:S01]  /*34c0*/  BSSY B1, `(.L_x_93) ;  /* 0x0000009000017945 */ /* 0x000fe20003800000 */
[----:B------:R-:W-:-:S03]  /*34d0*/  IMAD.WIDE.U32 R104, R59, R20, R104 ;  /* 0x000000143b687225 */ /* 0x000fc600078e0068 */
[----:B------:R2:W-:Y:S01]  /*34e0*/  @!P3 STG.E.U8 desc[UR38][R12.64+0x38], R57 ;  /* 0x000038390c00b986 */ /* 0x0005e2000c101126 */
[----:B----4-:R-:W-:Y:S01]  /*34f0*/  IMAD.X R61, RZ, RZ, R11, P2 ;  /* 0x000000ffff3d7224 */ /* 0x010fe200010e060b */
[----:B------:R-:W-:-:S05]  /*3500*/  IADD3 R100, P4, P3, R100, R14, R104 ;  /* 0x0000000e64647210 */ /* 0x000fca0007b9e068 */
[----:B------:R-:W-:Y:S08]  /*3510*/  @P0 BRA `(.L_x_94) ;  /* 0x00000000000c0947 */ /* 0x000ff00003800000 */
[----:B------:R-:W4:Y:S02]  /*3520*/  LDG.E.U8 R97, desc[UR38][R102.64+0x39] ;  /* 0x0000392666617981 */ /* 0x000f24000c1e1100 */
[----:B----4-:R-:W-:-:S05]  /*3530*/  PRMT R11, R97, 0x8880, RZ ;  /* 0x00008880610b7816 */ /* 0x010fca00000000ff */
[----:B------:R-:W-:-:S07]  /*3540*/  IMAD R88, R11, R90, RZ ;  /* 0x0000005a0b587224 */ /* 0x000fce00078e02ff */
.L_x_94:
[----:B------:R-:W-:Y:S05]  /*3550*/  BSYNC B1 ;  /* 0x0000000000017941 */ /* 0x000fea0003800000 */
.L_x_93:
[----:B------:R-:W-:Y:S01]  /*3560*/  @!P0 IMAD R85, R85, R89, R88 ;  /* 0x0000005955558224 */ /* 0x000fe200078e0258 */
[----:B------:R-:W-:Y:S01]  /*3570*/  ISETP.LT.OR P2, PT, R3, 0x39, !P1 ;  /* 0x000000390300780c */ /* 0x000fe20004f41670 */
[----:B------:R-:W-:Y:S01]  /*3580*/  IMAD R10, R61, R20, RZ ;  /* 0x000000143d0a7224 */ /* 0x000fe200078e02ff */
[----:B------:R-:W-:Y:S01]  /*3590*/  BSSY B1, `(.L_x_95) ;  /* 0x0000008000017945 */ /* 0x000fe20003800000 */
[----:B------:R-:W-:Y:S01]  /*35a0*/  ISETP.LT.OR P1, PT, R3, 0x3a, !P1 ;  /* 0x0000003a0300780c */ /* 0x000fe20004f21670 */
[----:B------:R4:W-:Y:S01]  /*35b0*/  @!P0 STG.E.U8 desc[UR38][R12.64+0x39], R85 ;  /* 0x000039550c008986 */ /* 0x0009e2000c101126 */
[----:B--2---:R-:W-:-:S08]  /*35c0*/  IMAD R57, R59, R21, R10 ;  /* 0x000000153b397224 */ /* 0x004fd000078e020a */
[----:B------:R-:W-:Y:S05]  /*35d0*/  @P2 BRA `(.L_x_96) ;  /* 0x00000000000c2947 */ /* 0x000fea0003800000 */
[----:B------:R-:W2:Y:S02]  /*35e0*/  LDG.E.U8 R97, desc[UR38][R106.64+0x38] ;  /* 0x000038266a617981 */ /* 0x000ea4000c1e1100 */
[----:B--2---:R-:W-:-:S05]  /*35f0*/  PRMT R11, R97, 0x8880, RZ ;  /* 0x00008880610b7816 */ /* 0x004fca00000000ff */
[----:B------:R-:W-:-:S07]  /*3600*/  IMAD R88, R11, R90, RZ ;  /* 0x0000005a0b587224 */ /* 0x000fce00078e02ff */
.L_x_96:
[----:B------:R-:W-:Y:S05]  /*3610*/  BSYNC B1 ;  /* 0x0000000000017941 */ /* 0x000fea0003800000 */
.L_x_95:
[----:B------:R-:W-:Y:S01]  /*3620*/  @!P2 IMAD R11, R86, R89, R88 ;  /* 0x00000059560ba224 */ /* 0x000fe200078e0258 */
[----:B------:R-:W-:Y:S01]  /*3630*/  BSSY B1, `(.L_x_97) ;  /* 0x0000008000017945 */ /* 0x000fe20003800000 */
[----:B------:R-:W-:Y:S02]  /*3640*/  IMAD.IADD R104, R57, 0x1, R105 ;  /* 0x0000000139687824 */ /* 0x000fe400078e0269 */
[----:B------:R-:W-:Y:S01]  /*3650*/  IMAD.WIDE.U32 R20, R59, R20, R98 ;  /* 0x000000143b147225 */ /* 0x000fe200078e0062 */
[----:B------:R2:W-:Y:S01]  /*3660*/  @!P2 STG.E.U8 desc[UR38][R4.64+0x38], R11 ;  /* 0x0000380b0400a986 */ /* 0x0005e2000c101126 */
[----:B------:R-:W-:Y:S05]  /*3670*/  @P1 BRA `(.L_x_98) ;  /* 0x00000000000c1947 */ /* 0x000fea0003800000 */
[----:B------:R-:W2:Y:S02]  /*3680*/  LDG.E.U8 R97, desc[UR38][R106.64+0x39] ;  /* 0x000039266a617981 */ /* 0x000ea4000c1e1100 */
[----:B--2---:R-:W-:-:S05]  /*3690*/  PRMT R11, R97, 0x8880, RZ ;  /* 0x00008880610b7816 */ /* 0x004fca00000000ff */
[----:B------:R-:W-:-:S07]  /*36a0*/  IMAD R88, R11, R90, RZ ;  /* 0x0000005a0b587224 */ /* 0x000fce00078e02ff */
.L_x_98:
[----:B------:R-:W-:Y:S05]  /*36b0*/  BSYNC B1 ;  /* 0x0000000000017941 */ /* 0x000fea0003800000 */
.L_x_97:
[----:B------:R-:W-:Y:S01]  /*36c0*/  @!P1 IMAD R87, R87, R89, R88 ;  /* 0x0000005957579224 */ /* 0x000fe200078e0258 */
[----:B------:R-:W-:Y:S01]  /*36d0*/  IADD3.X R101, R99, R15, R104, P4, P3 ;  /* 0x0000000f63657210 */ /* 0x000fe200027e6468 */
[----:B------:R-:W-:Y:S01]  /*36e0*/  BSSY B1, `(.L_x_99) ;  /* 0x000000d000017945 */ /* 0x000fe20003800000 */
[----:B------:R-:W-:Y:S02]  /*36f0*/  ISETP.GE.AND P3, PT, R108, 0x81, PT ;  /* 0x000000816c00780c */ /* 0x000fe40003f66270 */
[----:B------:R0:W-:Y:S01]  /*3700*/  @!P1 STG.E.U8 desc[UR38][R4.64+0x39], R87 ;  /* 0x0000395704009986 */ /* 0x0001e2000c101126 */
[----:B------:R-:W-:Y:S02]  /*3710*/  IADD3 R14, P2, R20, R14, RZ ;  /* 0x0000000e140e7210 */ /* 0x000fe40007f5e0ff */
[----:B------:R-:W-:Y:S02]  /*3720*/  ISETP.LT.OR P1, PT, R3, 0x1, !P3 ;  /* 0x000000010300780c */ /* 0x000fe40005f21670 */
[----:B------:R-:W-:-:S02]  /*3730*/  ISETP.GE.AND P0, PT, R108, 0x89, PT ;  /* 0x000000896c00780c */ /* 0x000fc40003f06270 */
[----:B------:R-:W-:Y:S02]  /*3740*/  IADD3.X R15, R15, R21, R57, P2, !PT ;  /* 0x000000150f0f7210 */ /* 0x000fe400017fe439 */
[C---:B------:R-:W-:Y:S02]  /*3750*/  ISETP.LT.OR P2, PT, R3.reuse, 0x2, !P3 ;  /* 0x000000020300780c */ /* 0x040fe40005f41670 */
[----:B------:R-:W-:-:S05]  /*3760*/  ISETP.LT.OR P4, PT, R3, 0x1, !P0 ;  /* 0x000000010300780c */ /* 0x000fca0004781670 */
[----:B0-----:R-:W-:Y:S08]  /*3770*/  @P1 BRA `(.L_x_100) ;  /* 0x00000000000c1947 */ /* 0x001ff00003800000 */
[----:B------:R-:W2:Y:S02]  /*3780*/  LDG.E.U8 R97, desc[UR38][R14.64] ;  /* 0x000000260e617981 */ /* 0x000ea4000c1e1100 */
[----:B--23--:R-:W-:-:S05]  /*3790*/  PRMT R5, R97, 0x8880, RZ ;  /* 0x0000888061057816 */ /* 0x00cfca00000000ff */
[----:B------:R-:W-:-:S07]  /*37a0*/  IMAD R88, R5, R90, RZ ;  /* 0x0000005a05587224 */ /* 0x000fce00078e02ff */
.L_x_100:
[----:B------:R-:W-:Y:S05]  /*37b0*/  BSYNC B1 ;  /* 0x0000000000017941 */ /* 0x000fea0003800000 */
.L_x_99:
[----:B--23--:R-:W-:Y:S01]  /*37c0*/  @!P1 IMAD R5, R24, R89, R88 ;  /* 0x0000005918059224 */ /* 0x00cfe200078e0258 */
[----:B------:R-:W-:Y:S04]  /*37d0*/  BSSY B1, `(.L_x_101) ;  /* 0x0000006000017945 */ /* 0x000fe80003800000 */
[----:B------:R0:W-:Y:S01]  /*37e0*/  @!P1 STG.E.U8 desc[UR38][R6.64], R5 ;  /* 0x0000000506009986 */ /* 0x0001e2000c101126 */
[----:B------:R-:W-:Y:S05]  /*37f0*/  @P2 BRA `(.L_x_102) ;  /* 0x00000000000c2947 */ /* 0x000fea0003800000 */
[----:B------:R-:W0:Y:S02]  /*3800*/  LDG.E.U8 R97, desc[UR38][R14.64+0x1] ;  /* 0x000001260e617981 */ /* 0x000e24000c1e1100 */
[----:B0-----:R-:W-:-:S05]  /*3810*/  PRMT R5, R97, 0x8880, RZ ;  /* 0x0000888061057816 */ /* 0x001fca00000000ff */
[----:B------:R-:W-:-:S07]  /*3820*/  IMAD R88, R5, R90, RZ ;  /* 0x0000005a05587224 */ /* 0x000fce00078e02ff */
.L_x_102:
[----:B------:R-:W-:Y:S05]  /*3830*/  BSYNC B1 ;  /* 0x0000000000017941 */ /* 0x000fea0003800000 */
.L_x_101:
[----:B------:R-:W-:Y:S01]  /*3840*/  @!P2 IMAD R25, R25, R89, R88 ;  /* 0x000000591919a224 */ /* 0x000fe200078e0258 */
[----:B------:R-:W-:Y:S04]  /*3850*/  BSSY B1, `(.L_x_103) ;  /* 0x0000006000017945 */ /* 0x000fe80003800000 */
[----:B------:R2:W-:Y:S01]  /*3860*/  @!P2 STG.E.U8 desc[UR38][R6.64+0x1], R25 ;  /* 0x000001190600a986 */ /* 0x0005e2000c101126 */
[----:B------:R-:W-:Y:S05]  /*3870*/  @P4 BRA `(.L_x_104) ;  /* 0x00000000000c4947 */ /* 0x000fea0003800000 */
[----:B------:R-:W0:Y:S02]  /*3880*/  LDG.E.U8 R97, desc[UR38][R100.64] ;  /* 0x0000002664617981 */ /* 0x000e24000c1e1100 */
[----:B0-----:R-:W-:-:S05]  /*3890*/  PRMT R5, R97, 0x8880, RZ ;  /* 0x0000888061057816 */ /* 0x001fca00000000ff */
[----:B------:R-:W-:-:S07]  /*38a0*/  IMAD R88, R5, R90, RZ ;  /* 0x0000005a05587224 */ /* 0x000fce00078e02ff */
.L_x_104:
[----:B------:R-:W-:Y:S05]  /*38b0*/  BSYNC B1 ;  /* 0x0000000000017941 */ /* 0x000fea0003800000 */
.L_x_103:
[C---:B------:R-:W-:Y:S01]  /*38c0*/  ISETP.LT.OR P1, PT, R3.reuse, 0x2, !P0 ;  /* 0x000000020300780c */ /* 0x040fe20004721670 */
[----:B0-----:R-:W-:Y:S01]  /*38d0*/  @!P4 IMAD R5, R26, R89, R88 ;  /* 0x000000591a05c224 */ /* 0x001fe200078e0258 */
[----:B------:R-:W-:Y:S01]  /*38e0*/  BSSY B1, `(.L_x_105) ;  /* 0x0000008000017945 */ /* 0x000fe20003800000 */
[----:B------:R-:W-:-:S03]  /*38f0*/  ISETP.LT.OR P2, PT, R3, 0x9, !P3 ;  /* 0x000000090300780c */ /* 0x000fc60005f41670 */
[----:B------:R0:W-:Y:S01]  /*3900*/  @!P4 STG.E.U8 desc[UR38][R8.64], R5 ;  /* 0x000000050800c986 */ /* 0x0001e2000c101126 */
[----:B------:R-:W-:-:S06]  /*3910*/  ISETP.LT.OR P4, PT, R3, 0xa, !P3 ;  /* 0x0000000a0300780c */ /* 0x000fcc0005f81670 */
[----:B------:R-:W-:Y:S07]  /*3920*/  @P1 BRA `(.L_x_106) ;  /* 0x00000000000c1947 */ /* 0x000fee0003800000 */
[----:B------:R-:W0:Y:S02]  /*3930*/  LDG.E.U8 R97, desc[UR38][R100.64+0x1] ;  /* 0x0000012664617981 */ /* 0x000e24000c1e1100 */
[----:B0-----:R-:W-:-:S05]  /*3940*/  PRMT R5, R97, 0x8880, RZ ;  /* 0x0000888061057816 */ /* 0x001fca00000000ff */
[----:B------:R-:W-:-:S07]  /*3950*/  IMAD R88, R5, R90, RZ ;  /* 0x0000005a05587224 */ /* 0x000fce00078e02ff */
.L_x_106:
[----:B------:R-:W-:Y:S05]  /*3960*/  BSYNC B1 ;  /* 0x0000000000017941 */ /* 0x000fea0003800000 */
.L_x_105:
[----:B------:R-:W-:Y:S01]  /*3970*/  @!P1 IMAD R27, R27, R89, R88 ;  /* 0x000000591b1b9224 */ /* 0x000fe200078e0258 */
[----:B------:R-:W-:Y:S04]  /*3980*/  BSSY B1, `(.L_x_107) ;  /* 0x0000006000017945 */ /* 0x000fe80003800000 */
[----:B------:R3:W-:Y:S01]  /*3990*/  @!P1 STG.E.U8 desc[UR38][R8.64+0x1], R27 ;  /* 0x0000011b08009986 */ /* 0x0007e2000c101126 */
[----:B------:R-:W-:Y:S05]  /*39a0*/  @P2 BRA `(.L_x_108) ;  /* 0x00000000000c2947 */ /* 0x000fea0003800000 */
[----:B------:R-:W0:Y:S02]  /*39b0*/  LDG.E.U8 R97, desc[UR38][R14.64+0x8] ;  /* 0x000008260e617981 */ /* 0x000e24000c1e1100 */
[----:B0-----:R-:W-:-:S05]  /*39c0*/  PRMT R5, R97, 0x8880, RZ ;  /* 0x0000888061057816 */ /* 0x001fca00000000ff */
[----:B------:R-:W-:-:S07]  /*39d0*/  IMAD R88, R5, R90, RZ ;  /* 0x0000005a05587224 */ /* 0x000fce00078e02ff */
.L_x_108:
[----:B------:R-:W-:Y:S05]  /*39e0*/  BSYNC B1 ;  /* 0x0000000000017941 */ /* 0x000fea0003800000 */
.L_x_107:
[----:B0-----:R-:W-:Y:S01]  /*39f0*/  @!P2 IMAD R5, R28, R89, R88 ;  /* 0x000000591c05a224 */ /* 0x001fe200078e0258 */
[----:B------:R-:W-:Y:S04]  /*3a00*/  BSSY B1, `(.L_x_109) ;  /* 0x0000006000017945 */ /* 0x000fe80003800000 */
[----:B------:R0:W-:Y:S01]  /*3a10*/  @!P2 STG.E.U8 desc[UR38][R6.64+0x8], R5 ;  /* 0x000008050600a986 */ /* 0x0001e2000c101126 */
[----:B------:R-:W-:Y:S05]  /*3a20*/  @P4 BRA `(.L_x_110) ;  /* 0x00000000000c4947 */ /* 0x000fea0003800000 */
[----:B------:R-:W0:Y:S02]  /*3a30*/  LDG.E.U8 R97, desc[UR38][R14.64+0x9] ;  /* 0x000009260e617981 */ /* 0x000e24000c1e1100 */
[----:B0-----:R-:W-:-:S05]  /*3a40*/  PRMT R5, R97, 0x8880, RZ ;  /* 0x0000888061057816 */ /* 0x001fca00000000ff */
[----:B------:R-:W-:-:S07]  /*3a50*/  IMAD R88, R5, R90, RZ ;  /* 0x0000005a05587224 */ /* 0x000fce00078e02ff */
.L_x_110:
[----:B------:R-:W-:Y:S05]  /*3a60*/  BSYNC B1 ;  /* 0x0000000000017941 */ /* 0x000fea0003800000 */
.L_x_109:
[----:B------:R-:W-:Y:S01]  /*3a70*/  ISETP.LT.OR P1, PT, R3, 0x9, !P0 ;  /* 0x000000090300780c */ /* 0x000fe20004721670 */
[----:B------:R-:W-:Y:S01]  /*3a80*/  @!P4 IMAD R29, R29, R89, R88 ;  /* 0x000000591d1dc224 */ /* 0x000fe200078e0258 */
        /* <DEDUP_REMOVED lines=8> */
.L_x_112:
[----:B------:R-:W-:Y:S05]  /*3b10*/  BSYNC B1 ;  /* 0x0000000000017941 */ /* 0x000fea0003800000 */
.L_x_111:
[----:B0-----:R-:W-:Y:S01]  /*3b20*/  @!P1 IMAD R5, R30, R89, R88 ;  /* 0x000000591e059224 */ /* 0x001fe200078e0258 */
[----:B------:R-:W-:Y:S04]  /*3b30*/  BSSY B1, `(.L_x_113) ;  /* 0x0000006000017945 */ /* 0x000fe80003800000 */
[----:B------:R0:W-:Y:S01]  /*3b40*/  @!P1 STG.E.U8 desc[UR38][R8.64+0x8], R5 ;  /* 0x0000080508009986 */ /* 0x0001e2000c101126 */
[----:B------:R-:W-:Y:S05]  /*3b50*/  @P2 BRA `(.L_x_114) ;  /* 0x00000000000c2947 */ /* 0x000fea0003800000 */
[----:B------:R-:W0:Y:S02]  /*3b60*/  LDG.E.U8 R97, desc[UR38][R100.64+0x9] ;  /* 0x0000092664617981 */ /* 0x000e24000c1e1100 */
[----:B0-----:R-:W-:-:S05]  /*3b70*/  PRMT R5, R97, 0x8880, RZ ;  /* 0x0000888061057816 */ /* 0x001fca00000000ff */
[----:B------:R-:W-:-:S07]  /*3b80*/  IMAD R88, R5, R90, RZ ;  /* 0x0000005a05587224 */ /* 0x000fce00078e02ff */
.L_x_114:
[----:B------:R-:W-:Y:S05]  /*3b90*/  BSYNC B1 ;  /* 0x0000000000017941 */ /* 0x000fea0003800000 */
.L_x_113:
[----:B------:R-:W-:Y:S01]  /*3ba0*/  @!P2 IMAD R31, R31, R89, R88 ;  /* 0x000000591f1fa224 */ /* 0x000fe200078e0258 */
[----:B------:R-:W-:Y:S04]  /*3bb0*/  BSSY B1, `(.L_x_115) ;  /* 0x0000006000017945 */ /* 0x000fe80003800000 */
[----:B------:R0:W-:Y:S01]  /*3bc0*/  @!P2 STG.E.U8 desc[UR38][R8.64+0x9], R31 ;  /* 0x0000091f0800a986 */ /* 0x0001e2000c101126 */
[----:B------:R-:W-:Y:S05]  /*3bd0*/  @P4 BRA `(.L_x_116) ;  /* 0x00000000000c4947 */ /* 0x000fea0003800000 */
[----:B------:R-:W0:Y:S02]  /*3be0*/  LDG.E.U8 R97, desc[UR38][R14.64+0x10] ;  /* 0x000010260e617981 */ /* 0x000e24000c1e1100 */
[----:B0-----:R-:W-:-:S05]  /*3bf0*/  PRMT R5, R97, 0x8880, RZ ;  /* 0x0000888061057816 */ /* 0x001fca00000000ff */
[----:B------:R-:W-:-:S07]  /*3c00*/  IMAD R88, R5, R90, RZ ;  /* 0x0000005a05587224 */ /* 0x000fce00078e02ff */
.L_x_116:
[----:B------:R-:W-:Y:S05]  /*3c10*/  BSYNC B1 ;  /* 0x0000000000017941 */ /* 0x000fea0003800000 */
.L_x_115:
        /* <DEDUP_REMOVED lines=10> */
.L_x_118:
[----:B------:R-:W-:Y:S05]  /*3cc0*/  BSYNC B1 ;  /* 0x0000000000017941 */ /* 0x000fea0003800000 */
.L_x_117:
[----:B------:R-:W-:Y:S01]  /*3cd0*/  @!P1 IMAD R33, R33, R89, R88 ;  /* 0x0000005921219224 */ /* 0x000fe200078e0258 */
[----:B------:R-:W-:Y:S04]  /*3ce0*/  BSSY B1, `(.L_x_119) ;  /* 0x0000006000017945 */ /* 0x000fe80003800000 */
[----:B------:R0:W-:Y:S01]  /*3cf0*/  @!P1 STG.E.U8 desc[UR38][R6.64+0x11], R33 ;  /* 0x0000112106009986 */ /* 0x0001e2000c101126 */
[----:B------:R-:W-:Y:S05]  /*3d00*/  @P2 BRA `(.L_x_120) ;  /* 0x00000000000c2947 */ /* 0x000fea0003800000 */
[----:B------:R-:W0:Y:S02]  /*3d10*/  LDG.E.U8 R97, desc[UR38][R100.64+0x10] ;  /* 0x0000102664617981 */ /* 0x000e24000c1e1100 */
[----:B0-----:R-:W-:-:S05]  /*3d20*/  PRMT R5, R97, 0x8880, RZ ;  /* 0x0000888061057816 */ /* 0x001fca00000000ff */
[----:B------:R-:W-:-:S07]  /*3d30*/  IMAD R88, R5, R90, RZ ;  /* 0x0000005a05587224 */ /* 0x000fce00078e02ff */
.L_x_120:
[----:B------:R-:W-:Y:S05]  /*3d40*/  BSYNC B1 ;  /* 0x0000000000017941 */ /* 0x000fea0003800000 */
.L_x_119:
[----:B0-----:R-:W-:Y:S01]  /*3d50*/  @!P2 IMAD R5, R34, R89, R88 ;  /* 0x000000592205a224 */ /* 0x001fe200078e0258 */
[----:B------:R-:W-:Y:S04]  /*3d60*/  BSSY B1, `(.L_x_121) ;  /* 0x0000006000017945 */ /* 0x000fe80003800000 */
[----:B------:R0:W-:Y:S01]  /*3d70*/  @!P2 STG.E.U8 desc[UR38][R8.64+0x10], R5 ;  /* 0x000010050800a986 */ /* 0x0001e2000c101126 */
[----:B------:R-:W-:Y:S05]  /*3d80*/  @P4 BRA `(.L_x_122) ;  /* 0x00000000000c4947 */ /* 0x000fea0003800000 */
[----:B------:R-:W0:Y:S02]  /*3d90*/  LDG.E.U8 R97, desc[UR38][R100.64+0x11] ;  /* 0x0000112664617981 */ /* 0x000e24000c1e1100 */
[----:B0-----:R-:W-:-:S05]  /*3da0*/  PRMT R5, R97, 0x8880, RZ ;  /* 0x0000888061057816 */ /* 0x001fca00000000ff */
[----:B------:R-:W-:-:S07]  /*3db0*/  IMAD R88, R5, R90, RZ ;  /* 0x0000005a05587224 */ /* 0x000fce00078e02ff */
.L_x_122:
[----:B------:R-:W-:Y:S05]  /*3dc0*/  BSYNC B1 ;  /* 0x0000000000017941 */ /* 0x000fea0003800000 */
.L_x_121:
        /* <DEDUP_REMOVED lines=10> */
.L_x_124:
[----:B------:R-:W-:Y:S05]  /*3e70*/  BSYNC B1 ;  /* 0x0000000000017941 */ /* 0x000fea0003800000 */
.L_x_123:
[----:B0-----:R-:W-:Y:S01]  /*3e80*/  @!P1 IMAD R5, R36, R89, R88 ;  /* 0x0000005924059224 */ /* 0x001fe200078e0258 */
[----:B------:R-:W-:Y:S04]  /*3e90*/  BSSY B1, `(.L_x_125) ;  /* 0x0000006000017945 */ /* 0x000fe80003800000 */
[----:B------:R0:W-:Y:S01]  /*3ea0*/  @!P1 STG.E.U8 desc[UR38][R6.64+0x18], R5 ;  /* 0x0000180506009986 */ /* 0x0001e2000c101126 */
[----:B------:R-:W-:Y:S05]  /*3eb0*/  @P2 BRA `(.L_x_126) ;  /* 0x00000000000c2947 */ /* 0x000fea0003800000 */
[----:B------:R-:W0:Y:S02]  /*3ec0*/  LDG.E.U8 R97, desc[UR38][R14.64+0x19] ;  /* 0x000019260e617981 */ /* 0x000e24000c1e1100 */
[----:B0-----:R-:W-:-:S05]  /*3ed0*/  PRMT R5, R97, 0x8880, RZ ;  /* 0x0000888061057816 */ /* 0x001fca00000000ff */
[----:B------:R-:W-:-:S07]  /*3ee0*/  IMAD R88, R5, R90, RZ ;  /* 0x0000005a05587224 */ /* 0x000fce00078e02ff */
.L_x_126:
[----:B------:R-:W-:Y:S05]  /*3ef0*/  BSYNC B1 ;  /* 0x0000000000017941 */ /* 0x000fea0003800000 */
.L_x_125:
[----:B------:R-:W-:Y:S01]  /*3f00*/  @!P2 IMAD R37, R37, R89, R88 ;  /* 0x000000592525a224 */ /* 0x000fe200078e0258 */
[----:B------:R-:W-:Y:S04]  /*3f10*/  BSSY B1, `(.L_x_127) ;  /* 0x0000006000017945 */ /* 0x000fe80003800000 */
[----:B------:R0:W-:Y:S01]  /*3f20*/  @!P2 STG.E.U8 desc[UR38][R6.64+0x19], R37 ;  /* 0x000019250600a986 */ /* 0x0001e2000c101126 */
[----:B------:R-:W-:Y:S05]  /*3f30*/  @P4 BRA `(.L_x_128) ;  /* 0x00000000000c4947 */ /* 0x000fea0003800000 */
[----:B------:R-:W0:Y:S02]  /*3f40*/  LDG.E.U8 R97, desc[UR38][R100.64+0x18] ;  /* 0x0000182664617981 */ /* 0x000e24000c1e1100 */
[----:B0-----:R-:W-:-:S05]  /*3f50*/  PRMT R5, R97, 0x8880, RZ ;  /* 0x0000888061057816 */ /* 0x001fca00000000ff */
[----:B------:R-:W-:-:S07]  /*3f60*/  IMAD R88, R5, R90, RZ ;  /* 0x0000005a05587224 */ /* 0x000fce00078e02ff */
.L_x_128:
[----:B------:R-:W-:Y:S05]  /*3f70*/  BSYNC B1 ;  /* 0x0000000000017941 */ /* 0x000fea0003800000 */
.L_x_127:
        /* <DEDUP_REMOVED lines=10> */
.L_x_130:
[----:B------:R-:W-:Y:S05]  /*4020*/  BSYNC B1 ;  /* 0x0000000000017941 */ /* 0x000fea0003800000 */
.L_x_129:
[----:B------:R-:W-:Y:S01]  /*4030*/  @!P1 IMAD R39, R39, R89, R88 ;  /* 0x0000005927279224 */ /* 0x000fe200078e0258 */
[----:B------:R-:W-:Y:S04]  /*4040*/  BSSY B1, `(.L_x_131) ;  /* 0x0000006000017945 */ /* 0x000fe80003800000 */
[----:B------:R0:W-:Y:S01]  /*4050*/  @!P1 STG.E.U8 desc[UR38][R8.64+0x19], R39 ;  /* 0x0000192708009986 */ /* 0x0001e2000c101126 */
[----:B------:R-:W-:Y:S05]  /*4060*/  @P2 BRA `(.L_x_132) ;  /* 0x00000000000c2947 */ /* 0x000fea0003800000 */
[----:B------:R-:W0:Y:S02]  /*4070*/  LDG.E.U8 R97, desc[UR38][R14.64+0x20] ;  /* 0x000020260e617981 */ /* 0x000e24000c1e1100 */
[----:B0-----:R-:W-:-:S05]  /*4080*/  PRMT R5, R97, 0x8880, RZ ;  /* 0x0000888061057816 */ /* 0x001fca00000000ff */
[----:B------:R-:W-:-:S07]  /*4090*/  IMAD R88, R5, R90, RZ ;  /* 0x0000005a05587224 */ /* 0x000fce00078e02ff */
.L_x_132:
[----:B------:R-:W-:Y:S05]  /*40a0*/  BSYNC B1 ;  /* 0x0000000000017941 */ /* 0x000fea0003800000 */
.L_x_131:
[----:B0-----:R-:W-:Y:S01]  /*40b0*/  @!P2 IMAD R5, R40, R89, R88 ;  /* 0x000000592805a224 */ /* 0x001fe200078e0258 */
[----:B------:R-:W-:Y:S04]  /*40c0*/  BSSY B1, `(.L_x_133) ;  /* 0x0000006000017945 */ /* 0x000fe80003800000 */
[----:B------:R0:W-:Y:S01]  /*40d0*/  @!P2 STG.E.U8 desc[UR38][R6.64+0x20], R5 ;  /* 0x000020050600a986 */ /* 0x0001e2000c101126 */
[----:B------:R-:W-:Y:S05]  /*40e0*/  @P4 BRA `(.L_x_134) ;  /* 0x00000000000c4947 */ /* 0x000fea0003800000 */
[----:B------:R-:W0:Y:S02]  /*40f0*/  LDG.E.U8 R97, desc[UR38][R14.64+0x21] ;  /* 0x000021260e617981 */ /* 0x000e24000c1e1100 */
[----:B0-----:R-:W-:-:S05]  /*4100*/  PRMT R5, R97, 0x8880, RZ ;  /* 0x0000888061057816 */ /* 0x001fca00000000ff */
[----:B------:R-:W-:-:S07]  /*4110*/  IMAD R88, R5, R90, RZ ;  /* 0x0000005a05587224 */ /* 0x000fce00078e02ff */
.L_x_134:
[----:B------:R-:W-:Y:S05]  /*4120*/  BSYNC B1 ;  /* 0x0000000000017941 */ /* 0x000fea0003800000 */
.L_x_133:
        /* <DEDUP_REMOVED lines=10> */
.L_x_136:
[----:B------:R-:W-:Y:S05]  /*41d0*/  BSYNC B1 ;  /* 0x0000000000017941 */ /* 0x000fea0003800000 */
.L_x_135:
[----:B0-----:R-:W-:Y:S01]  /*41e0*/  @!P1 IMAD R5, R42, R89, R88 ;  /* 0x000000592a059224 */ /* 0x001fe200078e0258 */
[----:B------:R-:W-:Y:S04]  /*41f0*/  BSSY B1, `(.L_x_137) ;  /* 0x0000006000017945 */ /* 0x000fe80003800000 */
[----:B------:R0:W-:Y:S01]  /*4200*/  @!P1 STG.E.U8 desc[UR38][R8.64+0x20], R5 ;  /* 0x0000200508009986 */ /* 0x0001e2000c101126 */
[----:B------:R-:W-:Y:S05]  /*4210*/  @P2 BRA `(.L_x_138) ;  /* 0x00000000000c2947 */ /* 0x000fea0003800000 */
[----:B------:R-:W0:Y:S02]  /*4220*/  LDG.E.U8 R97, desc[UR38][R100.64+0x21] ;  /* 0x0000212664617981 */ /* 0x000e24000c1e1100 */
[----:B0-----:R-:W-:-:S05]  /*4230*/  PRMT R5, R97, 0x8880, RZ ;  /* 0x0000888061057816 */ /* 0x001fca00000000ff */
[----:B------:R-:W-:-:S07]  /*4240*/  IMAD R88, R5, R90, RZ ;  /* 0x0000005a05587224 */ /* 0x000fce00078e02ff */
.L_x_138:
[----:B------:R-:W-:Y:S05]  /*4250*/  BSYNC B1 ;  /* 0x0000000000017941 */ /* 0x000fea0003800000 */
.L_x_137:
[----:B------:R-:W-:Y:S01]  /*4260*/  @!P2 IMAD R43, R43, R89, R88 ;  /* 0x000000592b2ba224 */ /* 0x000fe200078e0258 */
[----:B------:R-:W-:Y:S04]  /*4270*/  BSSY B1, `(.L_x_139) ;  /* 0x0000006000017945 */ /* 0x000fe80003800000 */
[----:B------:R0:W-:Y:S01]  /*4280*/  @!P2 STG.E.U8 desc[UR38][R8.64+0x21], R43 ;  /* 0x0000212b0800a986 */ /* 0x0001e2000c101126 */
[----:B------:R-:W-:Y:S05]  /*4290*/  @P4 BRA `(.L_x_140) ;  /* 0x00000000000c4947 */ /* 0x000fea0003800000 */
[----:B------:R-:W0:Y:S02]  /*42a0*/  LDG.E.U8 R97, desc[UR38][R14.64+0x28] ;  /* 0x000028260e617981 */ /* 0x000e24000c1e1100 */
[----:B0-----:R-:W-:-:S05]  /*42b0*/  PRMT R5, R97, 0x8880, RZ ;  /* 0x0000888061057816 */ /* 0x001fca00000000ff */
[----:B------:R-:W-:-:S07]  /*42c0*/  IMAD R88, R5, R90, RZ ;  /* 0x0000005a05587224 */ /* 0x000fce00078e02ff */
.L_x_140:
[----:B------:R-:W-:Y:S05]  /*42d0*/  BSYNC B1 ;  /* 0x0000000000017941 */ /* 0x000fea0003800000 */
.L_x_139:
        /* <DEDUP_REMOVED lines=10> */
.L_x_142:
[----:B------:R-:W-:Y:S05]  /*4380*/  BSYNC B1 ;  /* 0x0000000000017941 */ /* 0x000fea0003800000 */
.L_x_141:
[----:B------:R-:W-:Y:S01]  /*4390*/  @!P1 IMAD R45, R45, R89, R88 ;  /* 0x000000592d2d9224 */ /* 0x000fe200078e0258 */
[----:B------:R-:W-:Y:S04]  /*43a0*/  BSSY B1, `(.L_x_143) ;  /* 0x0000006000017945 */ /* 0x000fe80003800000 */
[----:B------:R0:W-:Y:S01]  /*43b0*/  @!P1 STG.E.U8 desc[UR38][R6.64+0x29], R45 ;  /* 0x0000292d06009986 */ /* 0x0001e2000c101126 */
[----:B------:R-:W-:Y:S05]  /*43c0*/  @P2 BRA `(.L_x_144) ;  /* 0x00000000000c2947 */ /* 0x000fea0003800000 */
[----:B------:R-:W0:Y:S02]  /*43d0*/  LDG.E.U8 R97, desc[UR38][R100.64+0x28] ;  /* 0x0000282664617981 */ /* 0x000e24000c1e1100 */
[----:B0-----:R-:W-:-:S05]  /*43e0*/  PRMT R5, R97, 0x8880, RZ ;  /* 0x0000888061057816 */ /* 0x001fca00000000ff */
[----:B------:R-:W-:-:S07]  /*43f0*/  IMAD R88, R5, R90, RZ ;  /* 0x0000005a05587224 */ /* 0x000fce00078e02ff */
.L_x_144:
[----:B------:R-:W-:Y:S05]  /*4400*/  BSYNC B1 ;  /* 0x0000000000017941 */ /* 0x000fea0003800000 */
.L_x_143:
[----:B0-----:R-:W-:Y:S01]  /*4410*/  @!P2 IMAD R5, R46, R89, R88 ;  /* 0x000000592e05a224 */ /* 0x001fe200078e0258 */
[----:B------:R-:W-:Y:S04]  /*4420*/  BSSY B1, `(.L_x_145) ;  /* 0x0000006000017945 */ /* 0x000fe80003800000 */
[----:B------:R0:W-:Y:S01]  /*4430*/  @!P2 STG.E.U8 desc[UR38][R8.64+0x28], R5 ;  /* 0x000028050800a986 */ /* 0x0001e2000c101126 */
[----:B------:R-:W-:Y:S05]  /*4440*/  @P4 BRA `(.L_x_146) ;  /* 0x00000000000c4947 */ /* 0x000fea0003800000 */
[----:B------:R-:W0:Y:S02]  /*4450*/  LDG.E.U8 R97, desc[UR38][R100.64+0x29] ;  /* 0x0000292664617981 */ /* 0x000e24000c1e1100 */
[----:B0-----:R-:W-:-:S05]  /*4460*/  PRMT R5, R97, 0x8880, RZ ;  /* 0x0000888061057816 */ /* 0x001fca00000000ff */
[----:B------:R-:W-:-:S07]  /*4470*/  IMAD R88, R5, R90, RZ ;  /* 0x0000005a05587224 */ /* 0x000fce00078e02ff */
.L_x_146:
[----:B------:R-:W-:Y:S05]  /*4480*/  BSYNC B1 ;  /* 0x0000000000017941 */ /* 0x000fea0003800000 */
.L_x_145:
        /* <DEDUP_REMOVED lines=10> */
.L_x_148:
[----:B------:R-:W-:Y:S05]  /*4530*/  BSYNC B1 ;  /* 0x0000000000017941 */ /* 0x000fea0003800000 */
.L_x_147:
[----:B0-----:R-:W-:Y:S01]  /*4540*/  @!P1 IMAD R5, R48, R89, R88 ;  /* 0x0000005930059224 */ /* 0x001fe200078e0258 */
[----:B------:R-:W-:Y:S04]  /*4550*/  BSSY B1, `(.L_x_149) ;  /* 0x0000006000017945 */ /* 0x000fe80003800000 */
[----:B------:R0:W-:Y:S01]  /*4560*/  @!P1 STG.E.U8 desc[UR38][R6.64+0x30], R5 ;  /* 0x0000300506009986 */ /* 0x0001e2000c101126 */
[----:B------:R-:W-:Y:S05]  /*4570*/  @P2 BRA `(.L_x_150) ;  /* 0x00000000000c2947 */ /* 0x000fea0003800000 */
[----:B------:R-:W0:Y:S02]  /*4580*/  LDG.E.U8 R97, desc[UR38][R14.64+0x31] ;  /* 0x000031260e617981 */ /* 0x000e24000c1e1100 */
[----:B0-----:R-:W-:-:S05]  /*4590*/  PRMT R5, R97, 0x8880, RZ ;  /* 0x0000888061057816 */ /* 0x001fca00000000ff */
[----:B------:R-:W-:-:S07]  /*45a0*/  IMAD R88, R5, R90, RZ ;  /* 0x0000005a05587224 */ /* 0x000fce00078e02ff */
.L_x_150:
[----:B------:R-:W-:Y:S05]  /*45b0*/  BSYNC B1 ;  /* 0x0000000000017941 */ /* 0x000fea0003800000 */
.L_x_149:
[----:B------:R-:W-:Y:S01]  /*45c0*/  @!P2 IMAD R49, R49, R89, R88 ;  /* 0x000000593131a224 */ /* 0x000fe200078e0258 */
[----:B------:R-:W-:Y:S04]  /*45d0*/  BSSY B1, `(.L_x_151) ;  /* 0x0000006000017945 */ /* 0x000fe80003800000 */
[----:B------:R0:W-:Y:S01]  /*45e0*/  @!P2 STG.E.U8 desc[UR38][R6.64+0x31], R49 ;  /* 0x000031310600a986 */ /* 0x0001e2000c101126 */
[----:B------:R-:W-:Y:S05]  /*45f0*/  @P4 BRA `(.L_x_152) ;  /* 0x00000000000c4947 */ /* 0x000fea0003800000 */
[----:B------:R-:W0:Y:S02]  /*4600*/  LDG.E.U8 R97, desc[UR38][R100.64+0x30] ;  /* 0x0000302664617981 */ /* 0x000e24000c1e1100 */
[----:B0-----:R-:W-:-:S05]  /*4610*/  PRMT R5, R97, 0x8880, RZ ;  /* 0x0000888061057816 */ /* 0x001fca00000000ff */
[----:B------:R-:W-:-:S07]  /*4620*/  IMAD R88, R5, R90, RZ ;  /* 0x0000005a05587224 */ /* 0x000fce00078e02ff */
.L_x_152:
[----:B------:R-:W-:Y:S05]  /*4630*/  BSYNC B1 ;  /* 0x0000000000017941 */ /* 0x000fea0003800000 */
.L_x_151:
[C---:B------:R-:W-:Y:S01]  /*4640*/  ISETP.LT.OR P1, PT, R3.reuse, 0x32, !P0 ;  /* 0x000000320300780c */ /* 0x040fe20004721670 */
[----:B0-----:R-:W-:Y:S01]  /*4650*/  @!P4 IMAD R5, R50, R89, R88 ;  /* 0x000000593205c224 */ /* 0x001fe200078e0258 */
[----:B------:R-:W-:Y:S01]  /*4660*/  BSSY B1, `(.L_x_153) ;  /* 0x0000009000017945 */ /* 0x000fe20003800000 */
[C---:B------:R-:W-:Y:S02]  /*4670*/  ISETP.LT.OR P2, PT, R3.reuse, 0x39, !P3 ;  /* 0x000000390300780c */ /* 0x040fe40005f41670 */
[C---:B------:R-:W-:Y:S01]  /*4680*/  ISETP.LT.OR P3, PT, R3.reuse, 0x3a, !P3 ;  /* 0x0000003a0300780c */ /* 0x040fe20005f61670 */
[----:B------:R0:W-:Y:S01]  /*4690*/  @!P4 STG.E.U8 desc[UR38][R8.64+0x30], R5 ;  /* 0x000030050800c986 */ /* 0x0001e2000c101126 */
[----:B------:R-:W-:-:S06]  /*46a0*/  ISETP.LT.OR P4, PT, R3, 0x39, !P0 ;  /* 0x000000390300780c */ /* 0x000fcc0004781670 */
[----:B------:R-:W-:Y:S07]  /*46b0*/  @P1 BRA `(.L_x_154) ;  /* 0x00000000000c1947 */ /* 0x000fee0003800000 */
[----:B------:R-:W0:Y:S02]  /*46c0*/  LDG.E.U8 R97, desc[UR38][R100.64+0x31] ;  /* 0x0000312664617981 */ /* 0x000e24000c1e1100 */
[----:B0-----:R-:W-:-:S05]  /*46d0*/  PRMT R5, R97, 0x8880, RZ ;  /* 0x0000888061057816 */ /* 0x001fca00000000ff */
[----:B------:R-:W-:-:S07]  /*46e0*/  IMAD R88, R5, R90, RZ ;  /* 0x0000005a05587224 */ /* 0x000fce00078e02ff */
.L_x_154:
[----:B------:R-:W-:Y:S05]  /*46f0*/  BSYNC B1 ;  /* 0x0000000000017941 */ /* 0x000fea0003800000 */
.L_x_153:
[----:B------:R-:W-:Y:S01]  /*4700*/  @!P1 IMAD R51, R51, R89, R88 ;  /* 0x0000005933339224 */ /* 0x000fe200078e0258 */
[----:B------:R-:W-:Y:S04]  /*4710*/  BSSY B1, `(.L_x_155) ;  /* 0x0000006000017945 */ /* 0x000fe80003800000 */
[----:B------:R0:W-:Y:S01]  /*4720*/  @!P1 STG.E.U8 desc[UR38][R8.64+0x31], R51 ;  /* 0x0000313308009986 */ /* 0x0001e2000c101126 */
[----:B------:R-:W-:Y:S05]  /*4730*/  @P2 BRA `(.L_x_156) ;  /* 0x00000000000c2947 */ /* 0x000fea0003800000 */
[----:B------:R-:W0:Y:S02]  /*4740*/  LDG.E.U8 R97, desc[UR38][R14.64+0x38] ;  /* 0x000038260e617981 */ /* 0x000e24000c1e1100 */
[----:B0-----:R-:W-:-:S05]  /*4750*/  PRMT R5, R97, 0x8880, RZ ;  /* 0x0000888061057816 */ /* 0x001fca00000000ff */
[----:B------:R-:W-:-:S07]  /*4760*/  IMAD R88, R5, R90, RZ ;  /* 0x0000005a05587224 */ /* 0x000fce00078e02ff */
.L_x_156:
[----:B------:R-:W-:Y:S05]  /*4770*/  BSYNC B1 ;  /* 0x0000000000017941 */ /* 0x000fea0003800000 */
.L_x_155:
[----:B0-----:R-:W-:Y:S01]  /*4780*/  @!P2 IMAD R5, R52, R89, R88 ;  /* 0x000000593405a224 */ /* 0x001fe200078e0258 */
[----:B------:R-:W-:Y:S04]  /*4790*/  BSSY B1, `(.L_x_157) ;  /* 0x0000006000017945 */ /* 0x000fe80003800000 */
[----:B------:R0:W-:Y:S01]  /*47a0*/  @!P2 STG.E.U8 desc[UR38][R6.64+0x38], R5 ;  /* 0x000038050600a986 */ /* 0x0001e2000c101126 */
[----:B------:R-:W-:Y:S05]  /*47b0*/  @P3 BRA `(.L_x_158) ;  /* 0x00000000000c3947 */ /* 0x000fea0003800000 */
[----:B------:R-:W0:Y:S02]  /*47c0*/  LDG.E.U8 R97, desc[UR38][R14.64+0x39] ;  /* 0x000039260e617981 */ /* 0x000e24000c1e1100 */
[----:B0-----:R-:W-:-:S05]  /*47d0*/  PRMT R5, R97, 0x8880, RZ ;  /* 0x0000888061057816 */ /* 0x001fca00000000ff */
[----:B------:R-:W-:-:S07]  /*47e0*/  IMAD R88, R5, R90, RZ ;  /* 0x0000005a05587224 */ /* 0x000fce00078e02ff */
.L_x_158:
[----:B------:R-:W-:Y:S05]  /*47f0*/  BSYNC B1 ;  /* 0x0000000000017941 */ /* 0x000fea0003800000 */
.L_x_157:
[----:B------:R-:W-:Y:S01]  /*4800*/  @!P3 IMAD R53, R53, R89, R88 ;  /* 0x000000593535b224 */ /* 0x000fe200078e0258 */
[----:B------:R-:W-:Y:S04]  /*4810*/  BSSY B1, `(.L_x_159) ;  /* 0x0000006000017945 */ /* 0x000fe80003800000 */
[----:B------:R0:W-:Y:S01]  /*4820*/  @!P3 STG.E.U8 desc[UR38][R6.64+0x39], R53 ;  /* 0x000039350600b986 */ /* 0x0001e2000c101126 */
[----:B------:R-:W-:Y:S05]  /*4830*/  @P4 BRA `(.L_x_160) ;  /* 0x00000000000c4947 */ /* 0x000fea0003800000 */
[----:B------:R-:W0:Y:S02]  /*4840*/  LDG.E.U8 R97, desc[UR38][R100.64+0x38] ;  /* 0x0000382664617981 */ /* 0x000e24000c1e1100 */
[----:B0-----:R-:W-:-:S05]  /*4850*/  PRMT R5, R97, 0x8880, RZ ;  /* 0x0000888061057816 */ /* 0x001fca00000000ff */
[----:B------:R-:W-:-:S07]  /*4860*/  IMAD R88, R5, R90, RZ ;  /* 0x0000005a05587224 */ /* 0x000fce00078e02ff */
.L_x_160:
[----:B------:R-:W-:Y:S05]  /*4870*/  BSYNC B1 ;  /* 0x0000000000017941 */ /* 0x000fea0003800000 */
.L_x_159:
[----:B0-----:R-:W-:Y:S01]  /*4880*/  @!P4 IMAD R5, R54, R89, R88 ;  /* 0x000000593605c224 */ /* 0x001fe200078e0258 */
[----:B------:R-:W-:Y:S01]  /*4890*/  ISETP.LT.OR P0, PT, R3, 0x3a, !P0 ;  /* 0x0000003a0300780c */ /* 0x000fe20004701670 */
[----:B------:R-:W-:Y:S03]  /*48a0*/  BSSY B1, `(.L_x_161) ;  /* 0x0000006000017945 */ /* 0x000fe60003800000 */
[----:B------:R0:W-:Y:S09]  /*48b0*/  @!P4 STG.E.U8 desc[UR38][R8.64+0x38], R5 ;  /* 0x000038050800c986 */ /* 0x0001f2000c101126 */
[----:B------:R-:W-:Y:S05]  /*48c0*/  @P0 BRA `(.L_x_162) ;  /* 0x00000000000c0947 */ /* 0x000fea0003800000 */
[----:B------:R-:W5:Y:S02]  /*48d0*/  LDG.E.U8 R97, desc[UR38][R100.64+0x39] ;  /* 0x0000392664617981 */ /* 0x000f64000c1e1100 */
[----:B-----5:R-:W-:-:S05]  /*48e0*/  PRMT R3, R97, 0x8880, RZ ;  /* 0x0000888061037816 */ /* 0x020fca00000000ff */
[----:B------:R-:W-:-:S07]  /*48f0*/  IMAD R88, R3, R90, RZ ;  /* 0x0000005a03587224 */ /* 0x000fce00078e02ff */
.L_x_162:
[----:B------:R-:W-:Y:S05]  /*4900*/  BSYNC B1 ;  /* 0x0000000000017941 */ /* 0x000fea0003800000 */
.L_x_161:
[----:B------:R-:W-:Y:S01]  /*4910*/  IMAD R55, R55, R89, R88 ;  /* 0x0000005937377224 */ /* 0x000fe200078e0258 */
[----:B------:R-:W-:Y:S06]  /*4920*/  @P0 BRA `(.L_x_163) ;  /* 0x0000000c00180947 */ /* 0x000fec0003800000 */
[----:B------:R0:W-:Y:S01]  /*4930*/  STG.E.U8 desc[UR38][R8.64+0x39], R55 ;  /* 0x0000393708007986 */ /* 0x0001e2000c101126 */
[----:B------:R-:W-:Y:S05]  /*4940*/  BRA `(.L_x_163) ;  /* 0x0000000c00107947 */ /* 0x000fea0003800000 */
.L_x_34:
[C---:B------:R-:W-:Y:S02]  /*4950*/  ISETP.GE.AND P2, PT, R108.reuse, 0x1, PT ;  /* 0x000000016c00780c */ /* 0x040fe40003f46270 */
[----:B------:R-:W-:Y:S02]  /*4960*/  ISETP.GE.AND P1, PT, R108, 0x9, PT ;  /* 0x000000096c00780c */ /* 0x000fe40003f26270 */
[C---:B------:R-:W-:Y:S02]  /*4970*/  ISETP.LT.OR P0, PT, R3.reuse, 0x1, !P2 ;  /* 0x000000010300780c */ /* 0x040fe40005701670 */
[C---:B------:R-:W-:Y:S02]  /*4980*/  ISETP.LT.OR P3, PT, R3.reuse, 0x2, !P2 ;  /* 0x000000020300780c */ /* 0x040fe40005761670 */
[----:B------:R-:W-:-:S09]  /*4990*/  ISETP.LT.OR P4, PT, R3, 0x1, !P1 ;  /* 0x000000010300780c */ /* 0x000fd20004f81670 */
[-C--:B------:R-:W-:Y:S02]  /*49a0*/  @!P0 IMAD R11, R56, R89.reuse, RZ ;  /* 0x00000059380b8224 */ /* 0x080fe400078e02ff */
[-C--:B------:R-:W-:Y:S02]  /*49b0*/  @!P3 IMAD R57, R57, R89.reuse, RZ ;  /* 0x000000593939b224 */ /* 0x080fe400078e02ff */
[----:B------:R-:W-:Y:S01]  /*49c0*/  @!P4 IMAD R15, R58, R89, RZ ;  /* 0x000000593a0fc224 */ /* 0x000fe200078e02ff */
[----:B------:R0:W-:Y:S01]  /*49d0*/  @!P0 STG.E.U8 desc[UR38][R12.64], R11 ;  /* 0x0000000b0c008986 */ /* 0x0001e2000c101126 */
[----:B------:R-:W-:-:S03]  /*49e0*/  ISETP.LT.OR P0, PT, R3, 0x2, !P1 ;  /* 0x000000020300780c */ /* 0x000fc60004f01670 */
[----:B------:R-:W-:Y:S01]  /*49f0*/  @!P3 STG.E.U8 desc[UR38][R12.64+0x1], R57 ;  /* 0x000001390c00b986 */ /* 0x000fe2000c101126 */
[----:B------:R-:W-:-:S03]  /*4a00*/  ISETP.LT.OR P3, PT, R3, 0x9, !P2 ;  /* 0x000000090300780c */ /* 0x000fc60005761670 */
[----:B------:R1:W-:Y:S01]  /*4a10*/  @!P4 STG.E.U8 desc[UR38][R4.64], R15 ;  /* 0x0000000f0400c986 */ /* 0x0003e2000c101126 */
[----:B------:R-:W-:-:S05]  /*4a20*/  ISETP.LT.OR P4, PT, R3, 0xa, !P2 ;  /* 0x0000000a0300780c */ /* 0x000fca0005781670 */
[----:B------:R-:W-:-:S04]  /*4a30*/  @!P0 IMAD R59, R59, R89, RZ ;  /* 0x000000593b3b8224 */ /* 0x000fc800078e02ff */
[-C--:B0-----:R-:W-:Y:S01]  /*4a40*/  @!P3 IMAD R11, R60, R89.reuse, RZ ;  /* 0x000000593c0bb224 */ /* 0x081fe200078e02ff */
[----:B------:R-:W-:Y:S01]  /*4a50*/  @!P0 STG.E.U8 desc[UR38][R4.64+0x1], R59 ;  /* 0x0000013b04008986 */ /* 0x000fe2000c101126 */
[----:B------:R-:W-:Y:S02]  /*4a60*/  ISETP.LT.OR P0, PT, R3, 0x9, !P1 ;  /* 0x000000090300780c */ /* 0x000fe40004f01670 */
[----:B------:R-:W-:Y:S01]  /*4a70*/  @!P4 IMAD R61, R61, R89, RZ ;  /* 0x000000593d3dc224 */ /* 0x000fe200078e02ff */
[----:B------:R0:W-:Y:S01]  /*4a80*/  @!P3 STG.E.U8 desc[UR38][R12.64+0x8], R11 ;  /* 0x0000080b0c00b986 */ /* 0x0001e2000c101126 */
[----:B------:R-:W-:-:S03]  /*4a90*/  ISETP.LT.OR P3, PT, R3, 0xa, !P1 ;  /* 0x0000000a0300780c */ /* 0x000fc60004f61670 */
[----:B------:R-:W-:Y:S01]  /*4aa0*/  @!P4 STG.E.U8 desc[UR38][R12.64+0x9], R61 ;  /* 0x0000093d0c00c986 */ /* 0x000fe2000c101126 */
[----:B------:R-:W-:-:S05]  /*4ab0*/  ISETP.LT.OR P4, PT, R3, 0x11, !P2 ;  /* 0x000000110300780c */ /* 0x000fca0005781670 */
[----:B-1----:R-:W-:-:S04]  /*4ac0*/  @!P0 IMAD R15, R62, R89, RZ ;  /* 0x000000593e0f8224 */ /* 0x002fc800078e02ff */
[-C--:B------:R-:W-:Y:S01]  /*4ad0*/  @!P3 IMAD R63, R63, R89.reuse, RZ ;  /* 0x000000593f3fb224 */ /* 0x080fe200078e02ff */
[----:B------:R1:W-:Y:S01]  /*4ae0*/  @!P0 STG.E.U8 desc[UR38][R4.64+0x8], R15 ;  /* 0x0000080f04008986 */ /* 0x0003e2000c101126 */
[C---:B------:R-:W-:Y:S02]  /*4af0*/  ISETP.LT.OR P0, PT, R3.reuse, 0x12, !P2 ;  /* 0x000000120300780c */ /* 0x040fe40005701670 */
[----:B------:R-:W-:Y:S01]  /*4b00*/  @!P4 IMAD R21, R64, R89, RZ ;  /* 0x000000594015c224 */ /* 0x000fe200078e02ff */
        /* <DEDUP_REMOVED lines=17> */
[----:B--2---:R-:W-:Y:S01]  /*4c20*/  @!P4 IMAD R21, R70, R89, RZ ;  /* 0x000000594615c224 */ /* 0x004fe200078e02ff */
        /* <DEDUP_REMOVED lines=37> */
[C---:B------:R-:W-:Y:S02]  /*4e80*/  ISETP.LT.OR P3, PT, R3.reuse, 0x39, !P2 ;  /* 0x000000390300780c */ /* 0x040fe40005761670 */
[C---:B------:R-:W-:Y:S01]  /*4e90*/  ISETP.LT.OR P2, PT, R3.reuse, 0x3a, !P2 ;  /* 0x0000003a0300780c */ /* 0x040fe20005741670 */
[----:B------:R2:W-:Y:S01]  /*4ea0*/  @!P4 STG.E.U8 desc[UR38][R4.64+0x30], R21 ;  /* 0x000030150400c986 */ /* 0x0005e2000c101126 */
[----:B------:R-:W-:-:S02]  /*4eb0*/  ISETP.LT.OR P4, PT, R3, 0x39, !P1 ;  /* 0x000000390300780c */ /* 0x000fc40004f81670 */
[----:B------:R-:W-:-:S03]  /*4ec0*/  ISETP.LT.OR P1, PT, R3, 0x3a, !P1 ;  /* 0x0000003a0300780c */ /* 0x000fc60004f21670 */
[----:B------:R-:W-:-:S04]  /*4ed0*/  @!P0 IMAD R83, R83, R89, RZ ;  /* 0x0000005953538224 */ /* 0x000fc800078e02ff */
[-C--:B0-----:R-:W-:Y:S01]  /*4ee0*/  @!P3 IMAD R11, R84, R89.reuse, RZ ;  /* 0x00000059540bb224 */ /* 0x081fe200078e02ff */
[----:B------:R-:W-:Y:S01]  /*4ef0*/  @!P0 STG.E.U8 desc[UR38][R4.64+0x31], R83 ;  /* 0x0000315304008986 */ /* 0x000fe2000c101126 */
[-C--:B------:R-:W-:Y:S01]  /*4f00*/  @!P2 IMAD R85, R85, R89.reuse, RZ ;  /* 0x000000595555a224 */ /* 0x080fe200078e02ff */
[----:B------:R-:W-:Y:S01]  /*4f10*/  ISETP.GE.AND P0, PT, R108, 0x81, PT ;  /* 0x000000816c00780c */ /* 0x000fe20003f06270 */
[-C--:B-1----:R-:W-:Y:S01]  /*4f20*/  @!P4 IMAD R15, R86, R89.reuse, RZ ;  /* 0x00000059560fc224 */ /* 0x082fe200078e02ff */
[----:B------:R0:W-:Y:S01]  /*4f30*/  @!P3 STG.E.U8 desc[UR38][R12.64+0x38], R11 ;  /* 0x0000380b0c00b986 */ /* 0x0001e2000c101126 */
[----:B------:R-:W-:Y:S01]  /*4f40*/  @!P1 IMAD R87, R87, R89, RZ ;  /* 0x0000005957579224 */ /* 0x000fe200078e02ff */
[----:B------:R-:W-:Y:S02]  /*4f50*/  ISETP.LT.OR P3, PT, R3, 0x1, !P0 ;  /* 0x000000010300780c */ /* 0x000fe40004761670 */
[----:B------:R-:W-:Y:S01]  /*4f60*/  @!P2 STG.E.U8 desc[UR38][R12.64+0x39], R85 ;  /* 0x000039550c00a986 */ /* 0x000fe2000c101126 */
[----:B------:R-:W-:-:S03]  /*4f70*/  ISETP.GE.AND P2, PT, R108, 0x89, PT ;  /* 0x000000896c00780c */ /* 0x000fc60003f46270 */
[----:B------:R-:W-:Y:S01]  /*4f80*/  @!P4 STG.E.U8 desc[UR38][R4.64+0x38], R15 ;  /* 0x0000380f0400c986 */ /* 0x000fe2000c101126 */
[----:B------:R-:W-:-:S03]  /*4f90*/  ISETP.LT.OR P4, PT, R3, 0x2, !P0 ;  /* 0x000000020300780c */ /* 0x000fc60004781670 */
[----:B------:R1:W-:Y:S01]  /*4fa0*/  @!P1 STG.E.U8 desc[UR38][R4.64+0x39], R87 ;  /* 0x0000395704009986 */ /* 0x0003e2000c101126 */
[----:B------:R-:W-:Y:S02]  /*4fb0*/  ISETP.LT.OR P1, PT, R3, 0x1, !P2 ;  /* 0x000000010300780c */ /* 0x000fe40005721670 */
[----:B--2---:R-:W-:-:S05]  /*4fc0*/  @!P3 IMAD R21, R24, R89, RZ ;  /* 0x000000591815b224 */ /* 0x004fca00078e02ff */
[----:B------:R-:W-:Y:S01]  /*4fd0*/  @!P3 STG.E.U8 desc[UR38][R6.64], R21 ;  /* 0x000000150600b986 */ /* 0x000fe2000c101126 */
[----:B------:R-:W-:Y:S01]  /*4fe0*/  ISETP.LT.OR P3, PT, R3, 0x2, !P2 ;  /* 0x000000020300780c */ /* 0x000fe20005761670 */
[----:B------:R-:W-:-:S04]  /*4ff0*/  @!P4 IMAD R25, R25, R89, RZ ;  /* 0x000000591919c224 */ /* 0x000fc800078e02ff */
[----:B0-----:R-:W-:Y:S01]  /*5000*/  @!P1 IMAD R11, R26, R89, RZ ;  /* 0x000000591a0b9224 */ /* 0x001fe200078e02ff */
[----:B------:R-:W-:Y:S01]  /*5010*/  @!P4 STG.E.U8 desc[UR38][R6.64+0x1], R25 ;  /* 0x000001190600c986 */ /* 0x000fe2000c101126 */
[----:B------:R-:W-:-:S03]  /*5020*/  ISETP.LT.OR P4, PT, R3, 0x9, !P0 ;  /* 0x000000090300780c */ /* 0x000fc60004781670 */
[----:B------:R0:W-:Y:S01]  /*5030*/  @!P1 STG.E.U8 desc[UR38][R8.64], R11 ;  /* 0x0000000b08009986 */ /* 0x0001e2000c101126 */
[----:B------:R-:W-:Y:S02]  /*5040*/  ISETP.LT.OR P1, PT, R3, 0xa, !P0 ;  /* 0x0000000a0300780c */ /* 0x000fe40004721670 */
[----:B------:R-:W-:-:S05]  /*5050*/  @!P3 IMAD R27, R27, R89, RZ ;  /* 0x000000591b1bb224 */ /* 0x000fca00078e02ff */
[----:B------:R-:W-:Y:S01]  /*5060*/  @!P3 STG.E.U8 desc[UR38][R8.64+0x1], R27 ;  /* 0x0000011b0800b986 */ /* 0x000fe2000c101126 */
[----:B------:R-:W-:Y:S01]  /*5070*/  ISETP.LT.OR P3, PT, R3, 0x9, !P2 ;  /* 0x000000090300780c */ /* 0x000fe20005761670 */
[----:B-1----:R-:W-:-:S04]  /*5080*/  @!P4 IMAD R5, R28, R89, RZ ;  /* 0x000000591c05c224 */ /* 0x002fc800078e02ff */
[----:B------:R-:W-:Y:S01]  /*5090*/  @!P1 IMAD R29, R29, R89, RZ ;  /* 0x000000591d1d9224 */ /* 0x000fe200078e02ff */
[----:B------:R1:W-:Y:S01]  /*50a0*/  @!P4 STG.E.U8 desc[UR38][R6.64+0x8], R5 ;  /* 0x000008050600c986 */ /* 0x0003e2000c101126 */
[----:B------:R-:W-:-:S03]  /*50b0*/  ISETP.LT.OR P4, PT, R3, 0xa, !P2 ;  /* 0x0000000a0300780c */ /* 0x000fc60005781670 */
[----:B------:R-:W-:Y:S01]  /*50c0*/  @!P1 STG.E.U8 desc[UR38][R6.64+0x9], R29 ;  /* 0x0000091d06009986 */ /* 0x000fe2000c101126 */
[----:B------:R-:W-:Y:S02]  /*50d0*/  ISETP.LT.OR P1, PT, R3, 0x11, !P0 ;  /* 0x000000110300780c */ /* 0x000fe40004721670 */
[----:B0-----:R-:W-:-:S05]  /*50e0*/  @!P3 IMAD R11, R30, R89, RZ ;  /* 0x000000591e0bb224 */ /* 0x001fca00078e02ff */
[----:B------:R0:W-:Y:S01]  /*50f0*/  @!P3 STG.E.U8 desc[UR38][R8.64+0x8], R11 ;  /* 0x0000080b0800b986 */ /* 0x0001e2000c101126 */
[----:B------:R-:W-:Y:S01]  /*5100*/  ISETP.LT.OR P3, PT, R3, 0x12, !P0 ;  /* 0x000000120300780c */ /* 0x000fe20004761670 */
[----:B------:R-:W-:-:S04]  /*5110*/  @!P4 IMAD R31, R31, R89, RZ ;  /* 0x000000591f1fc224 */ /* 0x000fc800078e02ff */
[----:B------:R-:W-:Y:S01]  /*5120*/  @!P1 IMAD R13, R32, R89, RZ ;  /* 0x00000059200d9224 */ /* 0x000fe200078e02ff */
        /* <DEDUP_REMOVED lines=17> */
[----:B--2---:R-:W-:Y:S01]  /*5240*/  @!P1 IMAD R13, R38, R89, RZ ;  /* 0x00000059260d9224 */ /* 0x004fe200078e02ff */
        /* <DEDUP_REMOVED lines=29> */
[----:B------:R3:W-:Y:S01]  /*5420*/  @!P1 STG.E.U8 desc[UR38][R8.64+0x29], R47 ;  /* 0x0000292f08009986 */ /* 0x0007e2000c101126 */
[----:B------:R-:W-:Y:S02]  /*5430*/  ISETP.LT.OR P1, PT, R3, 0x31, !P2 ;  /* 0x000000310300780c */ /* 0x000fe40005721670 */
[----:B0-----:R-:W-:-:S05]  /*5440*/  @!P3 IMAD R11, R48, R89, RZ ;  /* 0x00000059300bb224 */ /* 0x001fca00078e02ff */
[----:B------:R3:W-:Y:S01]  /*5450*/  @!P3 STG.E.U8 desc[UR38][R6.64+0x30], R11 ;  /* 0x0000300b0600b986 */ /* 0x0007e2000c101126 */
[----:B------:R-:W-:Y:S01]  /*5460*/  ISETP.LT.OR P3, PT, R3, 0x32, !P2 ;  /* 0x000000320300780c */ /* 0x000fe20005761670 */
[----:B------:R-:W-:-:S04]  /*5470*/  @!P4 IMAD R49, R49, R89, RZ ;  /* 0x000000593131c224 */ /* 0x000fc800078e02ff */
[-C--:B--2---:R-:W-:Y:S01]  /*5480*/  @!P1 IMAD R13, R50, R89.reuse, RZ ;  /* 0x00000059320d9224 */ /* 0x084fe200078e02ff */
[----:B------:R3:W-:Y:S01]  /*5490*/  @!P4 STG.E.U8 desc[UR38][R6.64+0x31], R49 ;  /* 0x000031310600c986 */ /* 0x0007e2000c101126 */
[C---:B------:R-:W-:Y:S02]  /*54a0*/  ISETP.LT.OR P4, PT, R3.reuse, 0x39, !P0 ;  /* 0x000000390300780c */ /* 0x040fe40004781670 */
[C---:B------:R-:W-:Y:S01]  /*54b0*/  ISETP.LT.OR P0, PT, R3.reuse, 0x3a, !P0 ;  /* 0x0000003a0300780c */ /* 0x040fe20004701670 */
[----:B------:R3:W-:Y:S01]  /*54c0*/  @!P1 STG.E.U8 desc[UR38][R8.64+0x30], R13 ;  /* 0x0000300d08009986 */ /* 0x0007e2000c101126 */
[C---:B------:R-:W-:Y:S02]  /*54d0*/  ISETP.LT.OR P1, PT, R3.reuse, 0x39, !P2 ;  /* 0x000000390300780c */ /* 0x040fe40005721670 */
[----:B------:R-:W-:Y:S01]  /*54e0*/  ISETP.LT.OR P2, PT, R3, 0x3a, !P2 ;  /* 0x0000003a0300780c */ /* 0x000fe20005741670 */
[----:B------:R-:W-:-:S05]  /*54f0*/  @!P3 IMAD R51, R51, R89, RZ ;  /* 0x000000593333b224 */ /* 0x000fca00078e02ff */
[----:B------:R3:W-:Y:S01]  /*5500*/  @!P3 STG.E.U8 desc[UR38][R8.64+0x31], R51 ;  /* 0x000031330800b986 */ /* 0x0007e2000c101126 */
[-C--:B------:R-:W-:Y:S02]  /*5510*/  @!P4 IMAD R3, R52, R89.reuse, RZ ;  /* 0x000000593403c224 */ /* 0x080fe400078e02ff */
[-C--:B------:R-:W-:Y:S02]  /*5520*/  @!P0 IMAD R53, R53, R89.reuse, RZ ;  /* 0x0000005935358224 */ /* 0x080fe400078e02ff */
[-C--:B-1----:R-:W-:Y:S01]  /*5530*/  @!P1 IMAD R5, R54, R89.reuse, RZ ;  /* 0x0000005936059224 */ /* 0x082fe200078e02ff */
[----:B------:R3:W-:Y:S01]  /*5540*/  @!P4 STG.E.U8 desc[UR38][R6.64+0x38], R3 ;  /* 0x000038030600c986 */ /* 0x0007e2000c101126 */
[----:B------:R-:W-:-:S03]  /*5550*/  @!P2 IMAD R55, R55, R89, RZ ;  /* 0x000000593737a224 */ /* 0x000fc600078e02ff */
[----:B------:R3:W-:Y:S04]  /*5560*/  @!P0 STG.E.U8 desc[UR38][R6.64+0x39], R53 ;  /* 0x0000393506008986 */ /* 0x0007e8000c101126 */
[----:B------:R3:W-:Y:S04]  /*5570*/  @!P1 STG.E.U8 desc[UR38][R8.64+0x38], R5 ;  /* 0x0000380508009986 */ /* 0x0007e8000c101126 */
[----:B------:R3:W-:Y:S02]  /*5580*/  @!P2 STG.E.U8 desc[UR38][R8.64+0x39], R55 ;  /* 0x000039370800a986 */ /* 0x0007e4000c101126 */
.L_x_163:
[----:B------:R-:W-:Y:S05]  /*5590*/  BSYNC B0 ;  /* 0x0000000000007941 */ /* 0x000fea0003800000 */
.L_x_33:
[----:B------:R-:W-:Y:S01]  /*55a0*/  IADD3 R16, P0, R16, UR36, RZ ;  /* 0x0000002410107c10 */ /* 0x000fe2000ff1e0ff */
[----:B------:R-:W-:Y:S01]  /*55b0*/  ULDC.64 UR4, c[0x0][0x650] ;  /* 0x0001940000047ab9 */ /* 0x000fe20000000a00 */
[----:B---3--:R-:W-:Y:S01]  /*55c0*/  PRMT R3, RZ, 0x7610, R3 ;  /* 0x00007610ff037816 */ /* 0x008fe20000000003 */
[----:B------:R-:W-:Y:S01]  /*55d0*/  IMAD.MOV.U32 R98, RZ, RZ, -0x1 ;  /* 0xffffffffff627424 */ /* 0x000fe200078e00ff */
[----:B------:R-:W-:Y:S01]  /*55e0*/  IADD3.X R17, R17, UR42, RZ, P0, !PT ;  /* 0x0000002a11117c10 */ /* 0x000fe200087fe4ff */
[----:B------:R-:W-:Y:S01]  /*55f0*/  IMAD.MOV.U32 R88, RZ, RZ, -0x1 ;  /* 0xffffffffff587424 */ /* 0x000fe200078e00ff */
[----:B------:R-:W-:-:S04]  /*5600*/  ISETP.GE.U32.AND P0, PT, R16, UR4, PT ;  /* 0x0000000410007c0c */ /* 0x000fc8000bf06070 */
[----:B------:R-:W-:-:S13]  /*5610*/  ISETP.GE.U32.AND.EX P0, PT, R17, UR5, PT, P0 ;  /* 0x0000000511007c0c */ /* 0x000fda000bf06100 */
[----:B------:R-:W-:Y:S05]  /*5620*/  @P0 BRA `(.L_x_164) ;  /* 0x0000000400500947 */ /* 0x000fea0003800000 */
[----:B------:R-:W3:Y:S01]  /*5630*/  LDC.64 R10, c[0x0][0x628] ;  /* 0x00018a00ff0a7b82 */ /* 0x000ee20000000a00 */
[----:B------:R-:W1:Y:S01]  /*5640*/  S2R R20, SR_CTAID.X ;  /* 0x0000000000147919 */ /* 0x000e620000002500 */
[----:B0-----:R-:W-:Y:S02]  /*5650*/  IMAD.MOV.U32 R8, RZ, RZ, R16 ;  /* 0x000000ffff087224 */ /* 0x001fe400078e0010 */
[----:B------:R-:W-:Y:S01]  /*5660*/  IMAD.MOV.U32 R9, RZ, RZ, R17 ;  /* 0x000000ffff097224 */ /* 0x000fe200078e0011 */
[----:B------:R-:W0:Y:S03]  /*5670*/  S2R R21, SR_CTAID.Y ;  /* 0x0000000000157919 */ /* 0x000e260000002600 */
[----:B------:R-:W0:Y:S08]  /*5680*/  LDC R0, c[0x0][0x630] ;  /* 0x00018c00ff007b82 */ /* 0x000e300000000800 */
[----:B------:R-:W0:Y:S01]  /*5690*/  LDC.64 R14, c[0x0][0x620] ;  /* 0x00018800ff0e7b82 */ /* 0x000e220000000a00 */
[----:B---3--:R-:W-:-:S04]  /*56a0*/  ISETP.NE.U32.AND P0, PT, R10, RZ, PT ;  /* 0x000000ff0a00720c */ /* 0x008fc80003f05070 */
[----:B------:R-:W-:-:S13]  /*56b0*/  ISETP.NE.AND.EX P0, PT, R11, RZ, PT, P0 ;  /* 0x000000ff0b00720c */ /* 0x000fda0003f05300 */
[----:B01----:R-:W-:Y:S05]  /*56c0*/  @!P0 BRA `(.L_x_165) ;  /* 0x0000000000288947 */ /* 0x003fea0003800000 */
[----:B------:R-:W0:Y:S02]  /*56d0*/  LDC R3, c[0x0][0x634] ;  /* 0x00018d00ff037b82 */ /* 0x000e240000000800 */
[----:B0-----:R-:W-:-:S05]  /*56e0*/  IADD3 R3, P0, R16, R3, RZ ;  /* 0x0000000310037210 */ /* 0x001fca0007f1e0ff */
[----:B----4-:R-:W-:-:S04]  /*56f0*/  IMAD.X R13, RZ, RZ, R17, P0 ;  /* 0x000000ffff0d7224 */ /* 0x010fc800000e0611 */
[----:B------:R-:W-:-:S04]  /*5700*/  IMAD.WIDE.U32 R4, R13, R10, RZ ;  /* 0x0000000a0d047225 */ /* 0x000fc800078e00ff */
[----:B--2---:R-:W-:-:S04]  /*5710*/  IMAD.WIDE.U32 R6, P0, R3, R11, R4 ;  /* 0x0000000b03067225 */ /* 0x004fc80007800004 */
[----:B------:R-:W-:-:S04]  /*5720*/  IMAD.WIDE.U32 R4, R3, R10, RZ ;  /* 0x0000000a03047225 */ /* 0x000fc800078e00ff */
[----:B------:R-:W-:Y:S01]  /*5730*/  IMAD.X R9, RZ, RZ, RZ, P0 ;  /* 0x000000ffff097224 */ /* 0x000fe200000e06ff */
[----:B------:R-:W-:Y:S01]  /*5740*/  IADD3 RZ, P0, R5, R6, RZ ;  /* 0x0000000605ff7210 */ /* 0x000fe20007f1e0ff */
[----:B------:R-:W-:-:S04]  /*5750*/  IMAD.MOV.U32 R8, RZ, RZ, R7 ;  /* 0x000000ffff087224 */ /* 0x000fc800078e0007 */
[----:B------:R-:W-:-:S08]  /*5760*/  IMAD.WIDE.U32.X R8, R13, R11, R8, P0 ;  /* 0x0000000b0d087225 */ /* 0x000fd000000e0408 */
.L_x_165:
[----:B------:R-:W0:Y:S01]  /*5770*/  LDC.64 R28, c[0x0][0x640] ;  /* 0x00019000ff1c7b82 */ /* 0x000e220000000a00 */
[-CC-:B------:R-:W-:Y:S01]  /*5780*/  SHF.R.U64 R88, R8, R0.reuse, R9.reuse ;  /* 0x0000000008587219 */ /* 0x180fe20000001209 */
[----:B------:R-:W-:Y:S01]  /*5790*/  ULDC UR4, c[0x0][0x150] ;  /* 0x0000540000047ab9 */ /* 0x000fe20000000800 */
[----:B------:R-:W-:Y:S02]  /*57a0*/  SHF.R.U32.HI R0, RZ, R0, R9 ;  /* 0x00000000ff007219 */ /* 0x000fe40000011609 */
[----:B------:R-:W-:Y:S02]  /*57b0*/  IADD3 R3, P0, RZ, -R88, RZ ;  /* 0x80000058ff037210 */ /* 0x000fe40007f1e0ff */
[----:B--2---:R-:W-:Y:S01]  /*57c0*/  I2FP.F32.U32 R7, R20 ;  /* 0x0000001400077245 */ /* 0x004fe20000201000 */
[----:B------:R-:W1:Y:S02]  /*57d0*/  LDC R6, c[0x0][0x618] ;  /* 0x00018600ff067b82 */ /* 0x000e640000000800 */
[----:B------:R-:W-:-:S02]  /*57e0*/  IMAD.X R5, RZ, RZ, ~R0, P0 ;  /* 0x000000ffff057224 */ /* 0x000fc400000e0e00 */
[----:B------:R-:W-:Y:S01]  /*57f0*/  FMUL R7, R7, UR4 ;  /* 0x0000000407077c20 */ /* 0x000fe20008400000 */
[----:B------:R-:W-:Y:S01]  /*5800*/  ULDC UR4, c[0x0][0x154] ;  /* 0x0000550000047ab9 */ /* 0x000fe20000000800 */
[-C--:B------:R-:W-:Y:S02]  /*5810*/  IMAD R0, R5, R14.reuse, RZ ;  /* 0x0000000e05007224 */ /* 0x080fe400078e02ff */
[----:B------:R-:W4:Y:S01]  /*5820*/  LDC R8, c[0x0][0x608] ;  /* 0x00018200ff087b82 */ /* 0x000f220000000800 */
[C---:B------:R-:W-:Y:S01]  /*5830*/  IMAD.WIDE.U32 R4, R3.reuse, R14, R16 ;  /* 0x0000000e03047225 */ /* 0x040fe200078e0010 */
[----:B------:R-:W2:Y:S03]  /*5840*/  F2I.U32.TRUNC.NTZ R7, R7 ;  /* 0x0000000700077305 */ /* 0x000ea6000020f000 */
[----:B------:R-:W-:Y:S01]  /*5850*/  IMAD R3, R3, R15, R0 ;  /* 0x0000000f03037224 */ /* 0x000fe200078e0200 */
[----:B------:R-:W-:-:S02]  /*5860*/  I2FP.F32.U32 R0, R21 ;  /* 0x0000001500007245 */ /* 0x000fc40000201000 */
[----:B------:R-:W3:Y:S01]  /*5870*/  LDC R26, c[0x0][0x658] ;  /* 0x00019600ff1a7b82 */ /* 0x000ee20000000800 */
[----:B------:R-:W-:Y:S01]  /*5880*/  IMAD.IADD R3, R5, 0x1, R3 ;  /* 0x0000000105037824 */ /* 0x000fe200078e0203 */
[----:B0-----:R-:W-:Y:S01]  /*5890*/  ISETP.NE.U32.AND P0, PT, R28, RZ, PT ;  /* 0x000000ff1c00720c */ /* 0x001fe20003f05070 */
[----:B------:R-:W-:-:S03]  /*58a0*/  FMUL R0, R0, UR4 ;  /* 0x0000000400007c20 */ /* 0x000fc60008400000 */
[----:B------:R-:W-:Y:S01]  /*58b0*/  ISETP.NE.AND.EX P0, PT, R29, RZ, PT, P0 ;  /* 0x000000ff1d00720c */ /* 0x000fe20003f05300 */
[----:B------:R0:W0:Y:S01]  /*58c0*/  F2I.U32.TRUNC.NTZ R14, R0 ;  /* 0x00000000000e7305 */ /* 0x000022000020f000 */
[----:B------:R-:W0:Y:S01]  /*58d0*/  LDC R9, c[0x0][0x144] ;  /* 0x00005100ff097b82 */ /* 0x000e220000000800 */
[-C--:B-1----:R-:W-:Y:S01]  /*58e0*/  SHF.R.U64 R10, R4, R6.reuse, R3 ;  /* 0x00000006040a7219 */ /* 0x082fe20000001203 */
[----:B--2---:R-:W-:Y:S01]  /*58f0*/  IMAD.MOV R7, RZ, RZ, -R7 ;  /* 0x000000ffff077224 */ /* 0x004fe200078e0a07 */
[----:B------:R-:W-:-:S05]  /*5900*/  SHF.R.U32.HI R3, RZ, R6, R3 ;  /* 0x00000006ff037219 */ /* 0x000fca0000011603 */
[----:B------:R-:W1:Y:S01]  /*5910*/  LDC R24, c[0x0][0x148] ;  /* 0x00005200ff187b82 */ /* 0x000e620000000800 */
[-CC-:B----4-:R-:W-:Y:S02]  /*5920*/  SHF.R.U64 R12, R10, R8.reuse, R3.reuse ;  /* 0x000000080a0c7219 */ /* 0x190fe40000001203 */
[----:B------:R-:W-:-:S05]  /*5930*/  SHF.R.U32.HI R3, RZ, R8, R3 ;  /* 0x00000008ff037219 */ /* 0x000fca0000011603 */
[----:B------:R-:W2:Y:S01]  /*5940*/  LDC R15, c[0x0][0x600] ;  /* 0x00018000ff0f7b82 */ /* 0x000ea20000000800 */
[-CC-:B---3--:R-:W-:Y:S02]  /*5950*/  SHF.R.U64 R13, R12, R26.reuse, R3.reuse ;  /* 0x0000001a0c0d7219 */ /* 0x188fe40000001203 */
[----:B------:R-:W-:-:S03]  /*5960*/  SHF.R.U32.HI R5, RZ, R26, R3 ;  /* 0x0000001aff057219 */ /* 0x000fc60000011603 */
[----:B------:R-:W-:Y:S02]  /*5970*/  IMAD.MOV.U32 R4, RZ, RZ, R13 ;  /* 0x000000ffff047224 */ /* 0x000fe400078e000d */
[----:B------:R-:W3:Y:S01]  /*5980*/  LDC R27, c[0x0][0x648] ;  /* 0x00019200ff1b7b82 */ /* 0x000ee20000000800 */
[----:B0-----:R-:W-:-:S07]  /*5990*/  IMAD R25, R9, R7, R20 ;  /* 0x0000000709197224 */ /* 0x001fce00078e0214 */
[----:B------:R-:W0:Y:S08]  /*59a0*/  LDC R30, c[0x0][0x638] ;  /* 0x00018e00ff1e7b82 */ /* 0x000e300000000800 */
[----:B------:R-:W4:Y:S01]  /*59b0*/  LDC R31, c[0x0][0x610] ;  /* 0x00018400ff1f7b82 */ /* 0x000f220000000800 */
[----:B-1----:R-:W-:Y:S05]  /*59c0*/  @!P0 BRA `(.L_x_166) ;  /* 0x0000000000288947 */ /* 0x002fea0003800000 */
[----:B------:R-:W1:Y:S02]  /*59d0*/  LDC R0, c[0x0][0x64c] ;  /* 0x00019300ff007b82 */ /* 0x000e640000000800 */
[----:B-1----:R-:W-:-:S05]  /*59e0*/  IADD3 R3, P0, R13, R0, RZ ;  /* 0x000000000d037210 */ /* 0x002fca0007f1e0ff */
        /* <DEDUP_REMOVED lines=8> */
.L_x_166:
[----:B------:R-:W-:Y:S01]  /*5a70*/  ISETP.NE.AND P0, PT, R2, 0x1, PT ;  /* 0x000000010200780c */ /* 0x000fe20003f05270 */
[----:B------:R-:W-:Y:S01]  /*5a80*/  IMAD.MOV R14, RZ, RZ, -R14 ;  /* 0x000000ffff0e7224 */ /* 0x000fe200078e0a0e */
[----:B---3--:R-:W-:Y:S01]  /*5a90*/  SHF.R.U64 R0, R4, R27, R5 ;  /* 0x0000001b04007219 */ /* 0x008fe20000001205 */
[----:B--2---:R-:W-:Y:S01]  /*5aa0*/  VIADD R5, R15, 0xffffffff ;  /* 0xffffffff0f057836 */ /* 0x004fe20000000000 */
[----:B------:R-:W-:-:S03]  /*5ab0*/  LOP3.LUT R3, R12, R95, RZ, 0xc0, !PT ;  /* 0x0000005f0c037212 */ /* 0x000fc600078ec0ff */
[----:B------:R-:W-:Y:S01]  /*5ac0*/  IMAD.MOV R4, RZ, RZ, -R0 ;  /* 0x000000ffff047224 */ /* 0x000fe200078e0a00 */
[----:B------:R-:W-:Y:S01]  /*5ad0*/  LOP3.LUT R10, R10, R5, RZ, 0xc0, !PT ;  /* 0x000000050a0a7212 */ /* 0x000fe200078ec0ff */
[----:B------:R-:W-:Y:S02]  /*5ae0*/  IMAD R0, R92, R0, R3 ;  /* 0x000000005c007224 */ /* 0x000fe400078e0203 */
[----:B0-----:R-:W-:Y:S02]  /*5af0*/  IMAD R3, R4, R30, R13 ;  /* 0x0000001e04037224 */ /* 0x001fe400078e020d */
[----:B------:R-:W-:Y:S02]  /*5b00*/  @P0 IMAD R25, R24, R14, R21 ;  /* 0x0000000e18190224 */ /* 0x000fe400078e0215 */
[----:B------:R-:W-:Y:S02]  /*5b10*/  IMAD R5, R3, R15, R10 ;  /* 0x0000000f03057224 */ /* 0x000fe400078e020a */
[----:B----4-:R-:W-:-:S02]  /*5b20*/  IMAD R0, R0, R31, R25 ;  /* 0x0000001f00007224 */ /* 0x010fc400078e0219 */
[----:B------:R-:W-:-:S03]  /*5b30*/  IMAD.MOV.U32 R4, RZ, RZ, 0x1 ;  /* 0x00000001ff047424 */ /* 0x000fc600078e00ff */
[----:B------:R-:W-:Y:S02]  /*5b40*/  SEL R98, R5, R0, !P0 ;  /* 0x0000000005627207 */ /* 0x000fe40004000000 */
[----:B------:R-:W-:Y:S02]  /*5b50*/  PRMT R3, R4, 0x7610, R3 ;  /* 0x0000761004037816 */ /* 0x000fe40000000003 */
[----:B------:R-:W-:-:S07]  /*5b60*/  SEL R0, R0, R5, !P0 ;  /* 0x0000000500007207 */ /* 0x000fce0004000000 */
.L_x_164:
[----:B------:R-:W-:Y:S01]  /*5b70*/  LOP3.LUT P0, RZ, R3, 0xff, RZ, 0xc0, !PT ;  /* 0x000000ff03ff7812 */ /* 0x000fe2000780c0ff */
[----:B------:R-:W-:-:S12]  /*5b80*/  IMAD.MOV.U32 R99, RZ, RZ, R0 ;  /* 0x000000ffff637224 */ /* 0x000fd800078e0000 */
[----:B------:R-:W-:Y:S05]  /*5b90*/  @P0 BRA `(.L_x_167) ;  /* 0xffffffb800480947 */ /* 0x000fea000383ffff */
[----:B------:R-:W-:Y:S05]  /*5ba0*/  EXIT ;  /* 0x000000000000794d */ /* 0x000fea0003800000 */
.L_x_8:
        /* <DEDUP_REMOVED lines=26> */
.L_x_169:
[----:B------:R-:W0:Y:S01]  /*5d50*/  LDC.64 R28, c[0x0][0x640] ;  /* 0x00019000ff1c7b82 */ /* 0x000e220000000a00 */
[-CC-:B------:R-:W-:Y:S01]  /*5d60*/  SHF.R.U64 R23, R14, R6.reuse, R15.reuse ;  /* 0x000000060e177219 */ /* 0x180fe2000000120f */
[----:B------:R-:W-:Y:S01]  /*5d70*/  IMAD.MOV.U32 R30, RZ, RZ, 0x1 ;  /* 0x00000001ff1e7424 */ /* 0x000fe200078e00ff */
[----:B------:R-:W-:Y:S02]  /*5d80*/  SHF.R.U32.HI R6, RZ, R6, R15 ;  /* 0x00000006ff067219 */ /* 0x000fe4000001160f */
[----:B------:R-:W-:-:S03]  /*5d90*/  IADD3 R13, P0, RZ, -R23, RZ ;  /* 0x80000017ff0d7210 */ /* 0x000fc60007f1e0ff */
[----:B------:R-:W1:Y:S02]  /*5da0*/  LDC R12, c[0x0][0x618] ;  /* 0x00018600ff0c7b82 */ /* 0x000e640000000800 */
[----:B------:R-:W-:-:S04]  /*5db0*/  IMAD.X R11, RZ, RZ, ~R6, P0 ;  /* 0x000000ffff0b7224 */ /* 0x000fc800000e0e06 */
[-C--:B------:R-:W-:Y:S02]  /*5dc0*/  IMAD R6, R11, R24.reuse, RZ ;  /* 0x000000180b067224 */ /* 0x080fe400078e02ff */
[----:B------:R-:W2:Y:S01]  /*5dd0*/  LDC R14, c[0x0][0x608] ;  /* 0x00018200ff0e7b82 */ /* 0x000ea20000000800 */
[----:B------:R-:W-:-:S04]  /*5de0*/  IMAD.WIDE.U32 R10, R13, R24, R16 ;  /* 0x000000180d0a7225 */ /* 0x000fc800078e0010 */
[----:B------:R-:W-:-:S03]  /*5df0*/  IMAD R13, R13, R25, R6 ;  /* 0x000000190d0d7224 */ /* 0x000fc600078e0206 */
[----:B------:R-:W3:Y:S01]  /*5e00*/  LDC R27, c[0x0][0x658] ;  /* 0x00019600ff1b7b82 */ /* 0x000ee20000000800 */
[----:B------:R-:W-:Y:S01]  /*5e10*/  IMAD.IADD R11, R11, 0x1, R13 ;  /* 0x000000010b0b7824 */ /* 0x000fe200078e020d */
[----:B0-----:R-:W-:-:S04]  /*5e20*/  ISETP.NE.U32.AND P0, PT, R28, RZ, PT ;  /* 0x000000ff1c00720c */ /* 0x001fc80003f05070 */
[----:B------:R-:W-:Y:S02]  /*5e30*/  ISETP.NE.AND.EX P0, PT, R29, RZ, PT, P0 ;  /* 0x000000ff1d00720c */ /* 0x000fe40003f05300 */
[----:B------:R-:W0:Y:S01]  /*5e40*/  LDC R20, c[0x0][0x600] ;  /* 0x00018000ff147b82 */ /* 0x000e220000000800 */
[-CC-:B-1----:R-:W-:Y:S01]  /*5e50*/  SHF.R.U64 R8, R10, R12.reuse, R11.reuse ;  /* 0x0000000c0a087219 */ /* 0x182fe2000000120b */
[----:B------:R-:W-:Y:S01]  /*5e60*/  IMAD.MOV.U32 R10, RZ, RZ, -0x1 ;  /* 0xffffffffff0a7424 */ /* 0x000fe200078e00ff */
[----:B------:R-:W-:-:S05]  /*5e70*/  SHF.R.U32.HI R11, RZ, R12, R11 ;  /* 0x0000000cff0b7219 */ /* 0x000fca000001160b */
[----:B------:R-:W1:Y:S01]  /*5e80*/  LDC R24, c[0x0][0x648] ;  /* 0x00019200ff187b82 */ /* 0x000e620000000800 */
[-CC-:B--2---:R-:W-:Y:S02]  /*5e90*/  SHF.R.U64 R21, R8, R14.reuse, R11.reuse ;  /* 0x0000000e08157219 */ /* 0x184fe4000000120b */
[----:B------:R-:W-:-:S05]  /*5ea0*/  SHF.R.U32.HI R6, RZ, R14, R11 ;  /* 0x0000000eff067219 */ /* 0x000fca000001160b */
[----:B------:R-:W2:Y:S01]  /*5eb0*/  LDC R26, c[0x0][0x638] ;  /* 0x00018e00ff1a7b82 */ /* 0x000ea20000000800 */
[-C--:B---3--:R-:W-:Y:S02]  /*5ec0*/  SHF.L.U32 R10, R10, R27.reuse, RZ ;  /* 0x0000001b0a0a7219 */ /* 0x088fe400000006ff */
[-CC-:B------:R-:W-:Y:S02]  /*5ed0*/  SHF.R.U64 R25, R21, R27.reuse, R6.reuse ;  /* 0x0000001b15197219 */ /* 0x180fe40000001206 */
[----:B------:R-:W-:Y:S02]  /*5ee0*/  LOP3.LUT R32, RZ, R10, RZ, 0x33, !PT ;  /* 0x0000000aff207212 */ /* 0x000fe400078e33ff */
[----:B------:R-:W-:Y:S01]  /*5ef0*/  SHF.R.U32.HI R11, RZ, R27, R6 ;  /* 0x0000001bff0b7219 */ /* 0x000fe20000011606 */
[----:B------:R-:W3:Y:S01]  /*5f00*/  LDC R31, c[0x0][0x610] ;  /* 0x00018400ff1f7b82 */ /* 0x000ee20000000800 */
[----:B------:R-:W-:Y:S01]  /*5f10*/  IMAD.MOV.U32 R10, RZ, RZ, R25 ;  /* 0x000000ffff0a7224 */ /* 0x000fe200078e0019 */
[----:B------:R-:W-:Y:S06]  /*5f20*/  @!P0 BRA `(.L_x_170) ;  /* 0x0000000000288947 */ /* 0x000fec0003800000 */
        /* <DEDUP_REMOVED lines=10> */
.L_x_170:
[----:B------:R-:W-:Y:S02]  /*5fd0*/  ISETP.NE.AND P0, PT, R2, 0x1, PT ;  /* 0x000000010200780c */ /* 0x000fe40003f05270 */
[----:B-1----:R-:W-:Y:S01]  /*5fe0*/  SHF.R.U64 R6, R10, R24, R11 ;  /* 0x000000180a067219 */ /* 0x002fe2000000120b */
[----:B0-----:R-:W-:Y:S01]  /*5ff0*/  VIADD R11, R20, 0xffffffff ;  /* 0xffffffff140b7836 */ /* 0x001fe20000000000 */
[----:B------:R-:W-:Y:S02]  /*6000*/  SHF.L.U32 R30, R30, R27, RZ ;  /* 0x0000001b1e1e7219 */ /* 0x000fe400000006ff */
[----:B------:R-:W-:Y:S01]  /*6010*/  LOP3.LUT R5, R21, R32, RZ, 0xc0, !PT ;  /* 0x0000002015057212 */ /* 0x000fe200078ec0ff */
[----:B------:R-:W-:-:S04]  /*6020*/  IMAD.MOV R10, RZ, RZ, -R6 ;  /* 0x000000ffff0a7224 */ /* 0x000fc800078e0a06 */
[----:B------:R-:W-:Y:S01]  /*6030*/  IMAD R6, R30, R6, R5 ;  /* 0x000000061e067224 */ /* 0x000fe200078e0205 */
[----:B------:R-:W-:Y:S01]  /*6040*/  LOP3.LUT R5, R8, R11, RZ, 0xc0, !PT ;  /* 0x0000000b08057212 */ /* 0x000fe200078ec0ff */
[----:B------:R-:W-:Y:S02]  /*6050*/  @P0 IMAD R7, R9, R22, R4 ;  /* 0x0000001609070224 */ /* 0x000fe400078e0204 */
[----:B--2---:R-:W-:Y:S02]  /*6060*/  IMAD R4, R10, R26, R25 ;  /* 0x0000001a0a047224 */ /* 0x004fe400078e0219 */
[----:B---3--:R-:W-:Y:S02]  /*6070*/  IMAD R7, R6, R31, R7 ;  /* 0x0000001f06077224 */ /* 0x008fe400078e0207 */
[----:B------:R-:W-:Y:S02]  /*6080*/  IMAD R4, R4, R20, R5 ;  /* 0x0000001404047224 */ /* 0x000fe400078e0205 */
[----:B------:R-:W-:-:S02]  /*6090*/  IMAD.MOV.U32 R8, RZ, RZ, 0x1 ;  /* 0x00000001ff087424 */ /* 0x000fc400078e00ff */
[----:B------:R-:W-:Y:S01]  /*60a0*/  IMAD.MOV.U32 R6, RZ, RZ, R23 ;  /* 0x000000ffff067224 */ /* 0x000fe200078e0017 */
[----:B------:R-:W-:Y:S02]  /*60b0*/  SEL R20, R4, R7, !P0 ;  /* 0x0000000704147207 */ /* 0x000fe40004000000 */
[----:B------:R-:W-:-:S07]  /*60c0*/  SEL R21, R7, R4, !P0 ;  /* 0x0000000407157207 */ /* 0x000fce0004000000 */
.L_x_168:
[----:B------:R-:W-:-:S08]  /*60d0*/  NOP ;  /* 0x0000000000007918 */ /* 0x000fd00000000000 */
[----:B------:R-:W0:-:S00]  /*60e0*/  USETMAXREG.DEALLOC.CTAPOOL 0x28 ;  /* 0x00000028000079c8 */ /* 0x000e0000080e0500 */
[----:B0-----:R-:W-:-:S13]  /*60f0*/  ISETP.NE.AND P0, PT, R3, RZ, PT ;  /* 0x000000ff0300720c */ /* 0x001fda0003f05270 */
[----:B------:R-:W-:Y:S05]  /*6100*/  @P0 EXIT ;  /* 0x000000000000094d */ /* 0x000fea0003800000 */
[----:B------:R-:W-:Y:S01]  /*6110*/  LOP3.LUT P0, RZ, R8, 0xff, RZ, 0xc0, !PT ;  /* 0x000000ff08ff7812 */ /* 0x000fe2000780c0ff */
[----:B------:R-:W-:Y:S02]  /*6120*/  IMAD.MOV.U32 R3, RZ, RZ, 0x1 ;  /* 0x00000001ff037424 */ /* 0x000fe400078e00ff */
[----:B------:R-:W-:-:S10]  /*6130*/  IMAD.MOV.U32 R8, RZ, RZ, RZ ;  /* 0x000000ffff087224 */ /* 0x000fd400078e00ff */
[----:B------:R-:W-:Y:S05]  /*6140*/  @!P0 BRA `(.L_x_171) ;  /* 0x0000000c00288947 */ /* 0x000fea0003800000 */
[----:B------:R-:W0:Y:S01]  /*6150*/  LDC R3, c[0x0][0x28c] ;  /* 0x0000a300ff037b82 */ /* 0x000e220000000800 */
[----:B------:R-:W-:Y:S01]  /*6160*/  ULDC UR5, c[0x0][0x658] ;  /* 0x0001960000057ab9 */ /* 0x000fe20000000800 */
[----:B------:R-:W-:Y:S01]  /*6170*/  UMOV UR6, 0xffffffff ;  /* 0xffffffff00067882 */ /* 0x000fe20000000000 */
[----:B------:R-:W-:Y:S01]  /*6180*/  BSSY B0, `(.L_x_171) ;  /* 0x00000c6000007945 */ /* 0x000fe20003800000 */
[----:B------:R-:W-:Y:S01]  /*6190*/  USHF.L.U32 UR6, UR6, UR5, URZ ;  /* 0x0000000506067299 */ /* 0x000fe2000800063f */
[----:B------:R-:W-:Y:S01]  /*61a0*/  IMAD.MOV.U32 R12, RZ, RZ, 0x1 ;  /* 0x00000001ff0c7424 */ /* 0x000fe200078e00ff */
[----:B------:R-:W-:Y:S01]  /*61b0*/  LOP3.LUT R9, R18, 0x2, RZ, 0xfc, !PT ;  /* 0x0000000212097812 */ /* 0x000fe200078efcff */
[----:B------:R-:W-:Y:S01]  /*61c0*/  IMAD.MOV.U32 R8, RZ, RZ, RZ ;  /* 0x000000ffff087224 */ /* 0x000fe200078e00ff */
[----:B------:R-:W1:Y:S01]  /*61d0*/  S2UR UR8, SR_CgaCtaId ;  /* 0x00000000000879c3 */ /* 0x000e620000008800 */
[----:B------:R-:W-:Y:S01]  /*61e0*/  ULDC UR4, c[0x0][0x600] ;  /* 0x0001800000047ab9 */ /* 0x000fe20000000800 */
[----:B------:R-:W-:Y:S01]  /*61f0*/  UMOV UR7, 0x1 ;  /* 0x0000000100077882 */ /* 0x000fe20000000000 */
[----:B------:R-:W-:-:S02]  /*6200*/  UIADD3 UR14, UR4, -0x1, URZ ;  /* 0xffffffff040e7890 */ /* 0x000fc4000fffe03f */
[----:B------:R-:W-:Y:S02]  /*6210*/  USHF.L.U32 UR16, UR7, UR5, URZ ;  /* 0x0000000507107299 */ /* 0x000fe4000800063f */
[----:B------:R-:W-:Y:S01]  /*6220*/  ULOP3.LUT UR15, URZ, UR6, URZ, 0x33, !UPT ;  /* 0x000000063f0f7292 */ /* 0x000fe2000f8e333f */
[----:B------:R-:W-:Y:S01]  /*6230*/  ULDC.64 UR20, c[0x0][0x198] ;  /* 0x0000660000147ab9 */ /* 0x000fe20000000a00 */
[----:B0-----:R-:W-:-:S05]  /*6240*/  VIADD R3, R3, 0x3f ;  /* 0x0000003f03037836 */ /* 0x001fca0000000000 */
[----:B------:R-:W-:Y:S01]  /*6250*/  SHF.R.S32.HI R4, RZ, 0x1f, R3 ;  /* 0x0000001fff047819 */ /* 0x000fe20000011403 */
[----:B-1----:R-:W-:-:S03]  /*6260*/  IMAD.U32 R10, RZ, RZ, UR8 ;  /* 0x00000008ff0a7e24 */ /* 0x002fc6000f8e00ff */
[----:B------:R-:W-:Y:S01]  /*6270*/  LEA.HI R4, R4, R3, RZ, 0x6 ;  /* 0x0000000304047211 */ /* 0x000fe200078f30ff */
[----:B------:R-:W-:-:S03]  /*6280*/  IMAD.MOV.U32 R3, RZ, RZ, 0x1 ;  /* 0x00000001ff037424 */ /* 0x000fc600078e00ff */
[----:B------:R-:W-:Y:S02]  /*6290*/  SHF.R.S32.HI R11, RZ, 0x6, R4 ;  /* 0x00000006ff0b7819 */ /* 0x000fe40000011404 */
[----:B------:R-:W-:-:S03]  /*62a0*/  LEA R13, R10, 0x180, 0xd ;  /* 0x000001800a0d7811 */ /* 0x000fc600078e68ff */
[----:B------:R-:W-:-:S07]  /*62b0*/  VIADD R19, R11, 0x1 ;  /* 0x000000010b137836 */ /* 0x000fce0000000000 */
.L_x_182:
[----:B------:R-:W-:-:S03]  /*62c0*/  UMOV UR4, 0xffffffff ;  /* 0xffffffff00047882 */ /* 0x000fc60000000000 */
[----:B------:R-:W-:Y:S05]  /*62d0*/  BRA.DIV UR4, `(.L_x_172) ;  /* 0x0000001204a87947 */ /* 0x000fea000b800000 */
[----:B------:R-:W-:-:S13]  /*62e0*/  ELECT P6, URZ, PT ;  /* 0x00000000003f782f */ /* 0x000fda00038c0000 */
.L_x_200:
[----:B------:R-:W0:Y:S01]  /*62f0*/  LDC R4, c[0x0][0x28c] ;  /* 0x0000a300ff047b82 */ /* 0x000e220000000800 */
[----:B------:R-:W-:Y:S01]  /*6300*/  BSSY B1, `(.L_x_173) ;  /* 0x000003a000017945 */ /* 0x000fe20003800000 */
[----:B0-----:R-:W-:-:S13]  /*6310*/  ISETP.LT.OR P6, PT, R4, 0x1, !P6 ;  /* 0x000000010400780c */ /* 0x001fda00077c1670 */
[----:B------:R-:W-:Y:S05]  /*6320*/  @P6 BRA `(.L_x_174) ;  /* 0x0000000000dc6947 */ /* 0x000fea0003800000 */
[----:B------:R-:W-:Y:S02]  /*6330*/  IMAD R21, R21, 0x2, R10 ;  /* 0x0000000215157824 */ /* 0x000fe400078e020a */
[----:B------:R-:W-:Y:S02]  /*6340*/  IMAD.SHL.U32 R22, R20, 0x40, RZ ;  /* 0x0000004014167824 */ /* 0x000fe400078e00ff */
[----:B------:R-:W-:Y:S02]  /*6350*/  IMAD.MOV.U32 R24, RZ, RZ, RZ ;  /* 0x000000ffff187224 */ /* 0x000fe400078e00ff */
[----:B------:R-:W-:Y:S02]  /*6360*/  IMAD.MOV.U32 R4, RZ, RZ, R19 ;  /* 0x000000ffff047224 */ /* 0x000fe400078e0013 */
[----:B------:R-:W-:Y:S02]  /*6370*/  IMAD.MOV.U32 R5, RZ, RZ, R3 ;  /* 0x000000ffff057224 */ /* 0x000fe400078e0003 */
[----:B------:R-:W-:-:S02]  /*6380*/  IMAD.MOV.U32 R14, RZ, RZ, R8 ;  /* 0x000000ffff0e7224 */ /* 0x000fc400078e0008 */
[----:B------:R-:W-:-:S07]  /*6390*/  IMAD.SHL.U32 R21, R21, 0x80, RZ ;  /* 0x0000008015157824 */ /* 0x000fce00078e00ff */
.L_x_177:
[----:B------:R-:W0:Y:S01]  /*63a0*/  S2UR UR4, SR_CgaCtaId ;  /* 0x00000000000479c3 */ /* 0x000e220000008800 */
[----:B------:R-:W-:Y:S02]  /*63b0*/  MOV R7, 0x400 ;  /* 0x0000040000077802 */ /* 0x000fe40000000f00 */
[----:B------:R-:W-:-:S13]  /*63c0*/  ISETP.NE.AND P1, PT, R0, RZ, PT ;  /* 0x000000ff0000720c */ /* 0x000fda0003f25270 */
[----:B------:R-:W1:Y:S01]  /*63d0*/  @!P1 LDC R15, c[0x0][0x500] ;  /* 0x00014000ff0f9b82 */ /* 0x000e620000000800 */
[----:B0-----:R-:W-:-:S05]  /*63e0*/  IMAD.U32 R10, RZ, RZ, UR4 ;  /* 0x00000004ff0a7e24 */ /* 0x001fca000f8e00ff */
[----:B------:R-:W-:Y:S02]  /*63f0*/  LEA R23, R10, R7, 0x18 ;  /* 0x000000070a177211 */ /* 0x000fe400078ec0ff */
[----:B------:R-:W-:-:S03]  /*6400*/  SHF.L.U32 R7, R5, 0x1f, RZ ;  /* 0x0000001f05077819 */ /* 0x000fc600000006ff */
[----:B------:R-:W-:-:S04]  /*6410*/  IMAD R20, R14, 0x8, R23 ;  /* 0x000000080e147824 */ /* 0x000fc800078e0217 */
[----:B------:R-:W0:Y:S02]  /*6420*/  SYNCS.PHASECHK.TRANS64.TRYWAIT P0, [R20+URZ+0x58], R7 ;  /* 0x00005807140075a7 */ /* 0x000e24000800017f */
[----:B01----:R-:W-:Y:S05]  /*6430*/  @!P0 BRA `(.L_x_175) ;  /* 0x0000001000708947 */ /* 0x003fea0003800000 */
.L_x_201:
[----:B0-----:R-:W-:Y:S01]  /*6440*/  PRMT R7, R9, 0x9910, RZ ;  /* 0x0000991009077816 */ /* 0x001fe200000000ff */
[----:B------:R0:W-:Y:S03]  /*6450*/  @!P1 SYNCS.ARRIVE.TRANS64 RZ, [R20+URZ], R15 ;  /* 0x0000000f14ff99a7 */ /* 0x0001e6000800003f */
[----:B------:R-:W-:-:S13]  /*6460*/  ISETP.NE.AND P0, PT, R7, 0x2, PT ;  /* 0x000000020700780c */ /* 0x000fda0003f05270 */
[----:B0-----:R-:W-:Y:S05]  /*6470*/  @P0 BRA `(.L_x_176) ;  /* 0x0000000000040947 */ /* 0x001fea0003800000 */
[----:B------:R-:W-:Y:S01]  /*6480*/  BPT.TRAP 0x1 ;  /* 0x000000040000795c */ /* 0x000fe20000300000 */
.L_x_176:
[C---:B------:R-:W-:Y:S01]  /*6490*/  IMAD R7, R14.reuse, 0x4000, R13 ;  /* 0x000040000e077824 */ /* 0x040fe200078e020d */
[----:B------:R-:W-:Y:S01]  /*64a0*/  R2UR UR8, R23 ;  /* 0x00000000170872ca */ /* 0x000fe200000e0000 */
[----:B------:R-:W-:Y:S01]  /*64b0*/  IMAD R23, R14, 0x1000, R23 ;  /* 0x000010000e177824 */ /* 0x000fe200078e0217 */
[----:B------:R-:W-:Y:S01]  /*64c0*/  R2UR UR17, R21 ;  /* 0x00000000151172ca */ /* 0x000fe200000e0000 */
[----:B------:R-:W-:Y:S01]  /*64d0*/  VIADD R4, R4, 0xffffffff ;  /* 0xffffffff04047836 */ /* 0x000fe20000000000 */
[----:B------:R-:W-:Y:S01]  /*64e0*/  R2UR UR5, R7 ;  /* 0x00000000070572ca */ /* 0x000fe200000e0000 */
[----:B------:R-:W-:Y:S01]  /*64f0*/  UIADD3 UR4, UP0, UR20, 0xf0, URZ ;  /* 0x000000f014047890 */ /* 0x000fe2000ff1e03f */
[----:B------:R-:W-:Y:S01]  /*6500*/  R2UR UR11, R23 ;  /* 0x00000000170b72ca */ /* 0x000fe200000e0000 */
[----:B------:R-:W-:Y:S01]  /*6510*/  UIADD3 UR22, UP1, UR20, 0x1f0, URZ ;  /* 0x000001f014167890 */ /* 0x000fe2000ff3e03f */
[----:B------:R-:W-:Y:S01]  /*6520*/  R2UR UR9, R20 ;  /* 0x00000000140972ca */ /* 0x000fe200000e0000 */
[----:B------:R-:W-:Y:S01]  /*6530*/  VIADD R14, R14, 0x1 ;  /* 0x000000010e0e7836 */ /* 0x000fe20000000000 */
[----:B------:R-:W-:Y:S01]  /*6540*/  R2UR UR10, R24 ;  /* 0x00000000180a72ca */ /* 0x000fe200000e0000 */
[----:B------:R-:W-:Y:S01]  /*6550*/  UIADD3.X UR23, URZ, UR21, URZ, UP1, !UPT ;  /* 0x000000153f177290 */ /* 0x000fe20008ffe43f */
[----:B------:R-:W-:Y:S01]  /*6560*/  R2UR UR12, R6 ;  /* 0x00000000060c72ca */ /* 0x000fe200000e0000 */
[----:B------:R-:W-:Y:S01]  /*6570*/  UMOV UR19, 0x30000 ;  /* 0x0003000000137882 */ /* 0x000fe20000000000 */
[----:B------:R-:W-:Y:S01]  /*6580*/  R2UR UR18, R22 ;  /* 0x00000000161272ca */ /* 0x000fe200000e0000 */
[----:B------:R-:W-:Y:S01]  /*6590*/  UMOV UR6, 0x0 ;  /* 0x0000000000067882 */ /* 0x000fe20000000000 */
[----:B------:R-:W-:Y:S01]  /*65a0*/  ISETP.GT.AND P1, PT, R4, 0x1, PT ;  /* 0x000000010400780c */ /* 0x000fe20003f24270 */
[----:B------:R-:W-:Y:S01]  /*65b0*/  UIADD3 UR8, UR8, UR5, URZ ;  /* 0x0000000508087290 */ /* 0x000fe2000fffe03f */
[----:B------:R-:W-:Y:S01]  /*65c0*/  ISETP.NE.AND P0, PT, R14, 0xb, PT ;  /* 0x0000000b0e00780c */ /* 0x000fe20003f05270 */
[----:B------:R-:W-:Y:S01]  /*65d0*/  UIADD3.X UR5, URZ, UR21, URZ, UP0, !UPT ;  /* 0x000000153f057290 */ /* 0x000fe200087fe43f */
[----:B------:R-:W-:Y:S01]  /*65e0*/  VIADD R24, R24, 0x40 ;  /* 0x0000004018187836 */ /* 0x000fe20000000000 */
[----:B------:R-:W-:Y:S01]  /*65f0*/  UIADD3 UR13, UR11, 0x2c180, URZ ;  /* 0x0002c1800b0d7890 */ /* 0x000fe2000fffe03f */
[----:B------:R-:W-:Y:S01]  /*6600*/  SEL R20, RZ, 0x1, P0 ;  /* 0x00000001ff147807 */ /* 0x000fe20000000000 */
[----:B------:R-:W-:Y:S01]  /*6610*/  UMOV UR7, 0x10000000 ;  /* 0x1000000000077882 */ /* 0x000fe20000000000 */
[----:B------:R-:W-:Y:S01]  /*6620*/  UMOV UR11, UR17 ;  /* 0x00000011000b7c82 */ /* 0x000fe20008000000 */
[----:B------:R-:W-:-:S02]  /*6630*/  SEL R14, R14, RZ, P0 ;  /* 0x000000ff0e0e7207 */ /* 0x000fc40000000000 */
[----:B------:R-:W-:Y:S01]  /*6640*/  LOP3.LUT R5, R5, R20, RZ, 0x3c, !PT ;  /* 0x0000001405057212 */ /* 0x000fe200078e3cff */
[----:B------:R0:W-:Y:S02]  /*6650*/  UTMALDG.3D.MULTICAST [UR8], [UR4], UR19, desc[UR6] ;  /* 0x00000608040073b4 */ /* 0x0001e40008011813 */
[----:B0-----:R-:W-:Y:S01]  /*6660*/  UMOV UR8, UR13 ;  /* 0x0000000d00087c82 */ /* 0x001fe20008000000 */
[----:B------:R-:W-:Y:S02]  /*6670*/  UMOV UR11, UR18 ;  /* 0x00000012000b7c82 */ /* 0x000fe40008000000 */
[----:B------:R0:W-:Y:S02]  /*6680*/  UTMALDG.3D [UR8], [UR22], desc[UR6] ;  /* 0x00000608160075b4 */ /* 0x0001e40008011000 */
[----:B0-----:R-:W-:Y:S05]  /*6690*/  @P1 BRA `(.L_x_177) ;  /* 0xfffffffc00401947 */ /* 0x001fea000383ffff */
.L_x_174:
[----:B------:R-:W-:Y:S05]  /*66a0*/  BSYNC B1 ;  /* 0x0000000000017941 */ /* 0x000fea0003800000 */
.L_x_173:
[----:B------:R-:W-:Y:S01]  /*66b0*/  LOP3.LUT P1, RZ, R12, 0xff, RZ, 0xc0, !PT ;  /* 0x000000ff0cff7812 */ /* 0x000fe2000782c0ff */
[C---:B------:R-:W-:Y:S01]  /*66c0*/  IMAD.IADD R7, R11.reuse, 0x1, R8 ;  /* 0x000000010b077824 */ /* 0x040fe200078e0208 */
[----:B------:R-:W-:Y:S01]  /*66d0*/  ULDC.64 UR4, c[0x0][0x650] ;  /* 0x0001940000047ab9 */ /* 0x000fe20000000a00 */
[----:B------:R-:W-:Y:S01]  /*66e0*/  ISETP.GE.U32.AND P2, PT, R11, 0xb, PT ;  /* 0x0000000b0b00780c */ /* 0x000fe20003f46070 */
[----:B------:R-:W-:Y:S01]  /*66f0*/  BSSY B1, `(.L_x_178) ;  /* 0x000006c000017945 */ /* 0x000fe20003800000 */
[----:B------:R-:W-:Y:S01]  /*6700*/  IMAD.MOV.U32 R21, RZ, RZ, -0x1 ;  /* 0xffffffffff157424 */ /* 0x000fe200078e00ff */
[----:B------:R-:W-:Y:S01]  /*6710*/  ISETP.GT.U32.AND P0, PT, R7, 0xa, PT ;  /* 0x0000000a0700780c */ /* 0x000fe20003f04070 */
[----:B------:R-:W-:Y:S01]  /*6720*/  IMAD.MOV.U32 R20, RZ, RZ, -0x1 ;  /* 0xffffffffff147424 */ /* 0x000fe200078e00ff */
[----:B------:R-:W-:Y:S02]  /*6730*/  PRMT R12, RZ, 0x7610, R12 ;  /* 0x00007610ff0c7816 */ /* 0x000fe4000000000c */
[----:B------:R-:W-:-:S03]  /*6740*/  ISETP.LT.U32.AND P0, PT, R11, 0xb, P0 ;  /* 0x0000000b0b00780c */ /* 0x000fc60000701070 */
[----:B------:R-:W0:Y:S01]  /*6750*/  @P1 S2R R10, SR_CgaCtaId ;  /* 0x00000000000a1919 */ /* 0x000e220000008800 */
[----:B------:R-:W-:-:S04]  /*6760*/  @P1 MOV R5, 0x400 ;  /* 0x0000040000051802 */ /* 0x000fc80000000f00 */
[----:B0-----:R-:W-:Y:S01]  /*6770*/  @P1 LEA R6, R10, R5, 0x18 ;  /* 0x000000050a061211 */ /* 0x001fe200078ec0ff */
[----:B------:R-:W-:Y:S01]  /*6780*/  IMAD.WIDE.U32 R4, R7, -0x45d1745d, RZ ;  /* 0xba2e8ba307047825 */ /* 0x000fe200078e00ff */
[----:B------:R-:W-:Y:S02]  /*6790*/  SEL R4, RZ, 0x1, !P0 ;  /* 0x00000001ff047807 */ /* 0x000fe40004000000 */
[----:B------:R0:W-:Y:S01]  /*67a0*/  @P1 SYNCS.ARRIVE.TRANS64.A1T0 RZ, [R6+URZ+0xc8], RZ ;  /* 0x0000c8ff06ff19a7 */ /* 0x0001e2000810003f */
[----:B------:R-:W-:Y:S02]  /*67b0*/  IADD3 R16, P1, R16, UR36, RZ ;  /* 0x0000002410107c10 */ /* 0x000fe4000ff3e0ff */
[----:B------:R-:W-:Y:S02]  /*67c0*/  LOP3.LUT R3, R3, R4, RZ, 0x3c, !PT ;  /* 0x0000000403037212 */ /* 0x000fe400078e3cff */
[----:B------:R-:W-:Y:S02]  /*67d0*/  IADD3.X R17, R17, UR42, RZ, P1, !PT ;  /* 0x0000002a11117c10 */ /* 0x000fe40008ffe4ff */
[----:B------:R-:W-:-:S02]  /*67e0*/  ISETP.GE.U32.AND P0, PT, R16, UR4, PT ;  /* 0x0000000410007c0c */ /* 0x000fc4000bf06070 */
[----:B0-----:R-:W-:Y:S02]  /*67f0*/  SHF.R.U32.HI R6, RZ, 0x3, R5 ;  /* 0x00000003ff067819 */ /* 0x001fe40000011605 */
[----:B------:R-:W-:Y:S02]  /*6800*/  ISETP.GE.U32.AND.EX P0, PT, R17, UR5, PT, P0 ;  /* 0x0000000511007c0c */ /* 0x000fe4000bf06100 */
[----:B------:R-:W-:Y:S01]  /*6810*/  @P2 LOP3.LUT R3, R3, 0x1, R6, 0x78, !PT ;  /* 0x0000000103032812 */ /* 0x000fe200078e7806 */
[----:B------:R-:W-:Y:S01]  /*6820*/  IMAD R8, R6, -0xb, R7 ;  /* 0xfffffff506087824 */ /* 0x000fe200078e0207 */
[----:B------:R-:W-:Y:S01]  /*6830*/  PRMT R4, RZ, 0x7610, R4 ;  /* 0x00007610ff047816 */ /* 0x000fe20000000004 */
[----:B------:R-:W-:-:S08]  /*6840*/  IMAD.MOV.U32 R6, RZ, RZ, -0x1 ;  /* 0xffffffffff067424 */ /* 0x000fd000078e00ff */
[----:B------:R-:W-:Y:S05]  /*6850*/  @P0 BRA `(.L_x_179) ;  /* 0x0000000400540947 */ /* 0x000fea0003800000 */
[----:B------:R-:W0:Y:S01]  /*6860*/  S2R R15, SR_CTAID.X ;  /* 0x00000000000f7919 */ /* 0x000e220000002500 */
[----:B------:R-:W-:Y:S01]  /*6870*/  ULDC.64 UR4, c[0x0][0x628] ;  /* 0x00018a0000047ab9 */ /* 0x000fe20000000a00 */
[----:B------:R-:W-:Y:S01]  /*6880*/  ULDC UR7, c[0x0][0x630] ;  /* 0x00018c0000077ab9 */ /* 0x000fe20000000800 */
[----:B------:R-:W-:Y:S01]  /*6890*/  ISETP.NE.U32.AND P0, PT, RZ, UR4, PT ;  /* 0x00000004ff007c0c */ /* 0x000fe2000bf05070 */
[----:B------:R-:W1:Y:S01]  /*68a0*/  S2R R20, SR_CTAID.Y ;  /* 0x0000000000147919 */ /* 0x000e620000002600 */
[----:B------:R-:W-:Y:S01]  /*68b0*/  ULDC UR8, c[0x0][0x150] ;  /* 0x0000540000087ab9 */ /* 0x000fe20000000800 */
[----:B------:R-:W-:Y:S01]  /*68c0*/  IMAD.MOV.U32 R4, RZ, RZ, R16 ;  /* 0x000000ffff047224 */ /* 0x000fe200078e0010 */
[----:B------:R-:W-:Y:S01]  /*68d0*/  ISETP.NE.AND.EX P0, PT, RZ, UR5, PT, P0 ;  /* 0x00000005ff007c0c */ /* 0x000fe2000bf05300 */
[----:B------:R-:W-:Y:S01]  /*68e0*/  IMAD.MOV.U32 R5, RZ, RZ, R17 ;  /* 0x000000ffff057224 */ /* 0x000fe200078e0011 */
[----:B0-----:R-:W-:-:S11]  /*68f0*/  I2FP.F32.U32 R22, R15 ;  /* 0x0000000f00167245 */ /* 0x001fd60000201000 */
[----:B------:R-:W-:Y:S05]  /*6900*/  @!P0 BRA `(.L_x_180) ;  /* 0x0000000000288947 */ /* 0x000fea0003800000 */
[----:B------:R-:W-:Y:S02]  /*6910*/  ULDC UR6, c[0x0][0x634] ;  /* 0x00018d0000067ab9 */ /* 0x000fe40000000800 */
[----:B------:R-:W-:-:S05]  /*6920*/  IADD3 R5, P0, R16, UR6, RZ ;  /* 0x0000000610057c10 */ /* 0x000fca000ff1e0ff */
[----:B------:R-:W-:-:S04]  /*6930*/  IMAD.X R21, RZ, RZ, R17, P0 ;  /* 0x000000ffff157224 */ /* 0x000fc800000e0611 */
[----:B------:R-:W-:-:S04]  /*6940*/  IMAD.WIDE.U32 R6, R21, UR4, RZ ;  /* 0x0000000415067c25 */ /* 0x000fc8000f8e00ff */
[----:B------:R-:W-:-:S04]  /*6950*/  IMAD.WIDE.U32 R6, P0, R5, UR5, R6 ;  /* 0x0000000505067c25 */ /* 0x000fc8000f800006 */
[----:B------:R-:W-:-:S04]  /*6960*/  IMAD.WIDE.U32 R4, R5, UR4, RZ ;  /* 0x0000000405047c25 */ /* 0x000fc8000f8e00ff */
[----:B------:R-:W-:Y:S01]  /*6970*/  IMAD.MOV.U32 R4, RZ, RZ, R7 ;  /* 0x000000ffff047224 */ /* 0x000fe200078e0007 */
[----:B------:R-:W-:Y:S01]  /*6980*/  IADD3 RZ, P1, R5, R6, RZ ;  /* 0x0000000605ff7210 */ /* 0x000fe20007f3e0ff */
[----:B------:R-:W-:-:S04]  /*6990*/  IMAD.X R5, RZ, RZ, RZ, P0 ;  /* 0x000000ffff057224 */ /* 0x000fc800000e06ff */
[----:B------:R-:W-:-:S08]  /*69a0*/  IMAD.WIDE.U32.X R4, R21, UR5, R4, P1 ;  /* 0x0000000515047c25 */ /* 0x000fd000088e0404 */
.L_x_180:
[--C-:B------:R-:W-:Y:S01]  /*69b0*/  SHF.R.U64 R14, R4, UR7, R5.reuse ;  /* 0x00000007040e7c19 */ /* 0x100fe20008001205 */
[----:B------:R-:W-:Y:S01]  /*69c0*/  FMUL R22, R22, UR8 ;  /* 0x0000000816167c20 */ /* 0x000fe20008400000 */
[----:B------:R-:W-:Y:S01]  /*69d0*/  SHF.R.U32.HI R4, RZ, UR7, R5 ;  /* 0x00000007ff047c19 */ /* 0x000fe20008011605 */
[----:B------:R-:W0:Y:S01]  /*69e0*/  LDC R6, c[0x0][0x144] ;  /* 0x00005100ff067b82 */ /* 0x000e220000000800 */
[----:B------:R-:W-:Y:S01]  /*69f0*/  IADD3 R5, P0, RZ, -R14, RZ ;  /* 0x8000000eff057210 */ /* 0x000fe20007f1e0ff */
[----:B------:R-:W-:Y:S01]  /*6a00*/  ULDC UR6, c[0x0][0x154] ;  /* 0x0000550000067ab9 */ /* 0x000fe20000000800 */
[----:B-1----:R-:W-:Y:S01]  /*6a10*/  I2FP.F32.U32 R7, R20 ;  /* 0x0000001400077245 */ /* 0x002fe20000201000 */
[----:B------:R-:W1:Y:S01]  /*6a20*/  F2I.U32.TRUNC.NTZ R22, R22 ;  /* 0x0000001600167305 */ /* 0x000e62000020f000 */
[----:B------:R-:W-:Y:S01]  /*6a30*/  ULDC.64 UR4, c[0x0][0x620] ;  /* 0x0001880000047ab9 */ /* 0x000fe20000000a00 */
[----:B------:R-:W-:Y:S01]  /*6a40*/  IMAD.X R4, RZ, RZ, ~R4, P0 ;  /* 0x000000ffff047224 */ /* 0x000fe200000e0e04 */
[----:B------:R-:W-:Y:S01]  /*6a50*/  ISETP.NE.AND P2, PT, R2, 0x1, PT ;  /* 0x000000010200780c */ /* 0x000fe20003f45270 */
[----:B------:R-:W-:Y:S01]  /*6a60*/  FMUL R23, R7, UR6 ;  /* 0x0000000607177c20 */ /* 0x000fe20008400000 */
[----:B------:R-:W2:Y:S01]  /*6a70*/  LDC R25, c[0x0][0x148] ;  /* 0x00005200ff197b82 */ /* 0x000ea20000000800 */
[----:B------:R-:W-:Y:S01]  /*6a80*/  IMAD R4, R4, UR4, RZ ;  /* 0x0000000404047c24 */ /* 0x000fe2000f8e02ff */
[----:B------:R-:W-:-:S02]  /*6a90*/  ULDC.64 UR6, c[0x0][0x640] ;  /* 0x0001900000067ab9 */ /* 0x000fc40000000a00 */
[----:B------:R-:W-:Y:S01]  /*6aa0*/  ISETP.NE.U32.AND P0, PT, RZ, UR6, PT ;  /* 0x00000006ff007c0c */ /* 0x000fe2000bf05070 */
[----:B------:R-:W3:Y:S01]  /*6ab0*/  F2I.U32.TRUNC.NTZ R23, R23 ;  /* 0x0000001700177305 */ /* 0x000ee2000020f000 */
[C---:B------:R-:W-:Y:S02]  /*6ac0*/  IMAD R7, R5.reuse, UR5, R4 ;  /* 0x0000000505077c24 */ /* 0x040fe4000f8e0204 */
[----:B------:R-:W-:Y:S01]  /*6ad0*/  IMAD.WIDE.U32 R4, R5, UR4, R16 ;  /* 0x0000000405047c25 */ /* 0x000fe2000f8e0010 */
[----:B------:R-:W-:Y:S01]  /*6ae0*/  ULDC UR4, c[0x0][0x618] ;  /* 0x0001860000047ab9 */ /* 0x000fe20000000800 */
[----:B------:R-:W-:Y:S02]  /*6af0*/  ISETP.NE.AND.EX P0, PT, RZ, UR7, PT, P0 ;  /* 0x00000007ff007c0c */ /* 0x000fe4000bf05300 */
[----:B------:R-:W-:Y:S02]  /*6b00*/  IMAD.IADD R5, R5, 0x1, R7 ;  /* 0x0000000105057824 */ /* 0x000fe400078e0207 */
[----:B-1----:R-:W-:-:S03]  /*6b10*/  IMAD.MOV R22, RZ, RZ, -R22 ;  /* 0x000000ffff167224 */ /* 0x002fc600078e0a16 */
[----:B------:R-:W-:Y:S01]  /*6b20*/  SHF.R.U64 R21, R4, UR4, R5 ;  /* 0x0000000404157c19 */ /* 0x000fe20008001205 */
[----:B0-----:R-:W-:Y:S01]  /*6b30*/  IMAD R15, R6, R22, R15 ;  /* 0x00000016060f7224 */ /* 0x001fe200078e020f */
[----:B------:R-:W-:Y:S01]  /*6b40*/  SHF.R.U32.HI R4, RZ, UR4, R5 ;  /* 0x00000004ff047c19 */ /* 0x000fe20008011605 */
[----:B------:R-:W-:Y:S01]  /*6b50*/  ULDC UR4, c[0x0][0x608] ;  /* 0x0001820000047ab9 */ /* 0x000fe20000000800 */
[----:B---3--:R-:W-:Y:S02]  /*6b60*/  IMAD.MOV R6, RZ, RZ, -R23 ;  /* 0x000000ffff067224 */ /* 0x008fe400078e0a17 */
[--C-:B------:R-:W-:Y:S02]  /*6b70*/  SHF.R.U64 R22, R21, UR4, R4.reuse ;  /* 0x0000000415167c19 */ /* 0x100fe40008001204 */
[----:B------:R-:W-:Y:S01]  /*6b80*/  SHF.R.U32.HI R5, RZ, UR4, R4 ;  /* 0x00000004ff057c19 */ /* 0x000fe20008011604 */
[----:B------:R-:W-:Y:S01]  /*6b90*/  ULDC UR4, c[0x0][0x658] ;  /* 0x0001960000047ab9 */ /* 0x000fe20000000800 */
[----:B--2---:R-:W-:-:S02]  /*6ba0*/  @P2 IMAD R15, R25, R6, R20 ;  /* 0x00000006190f2224 */ /* 0x004fc400078e0214 */
[--C-:B------:R-:W-:Y:S02]  /*6bb0*/  SHF.R.U64 R20, R22, UR4, R5.reuse ;  /* 0x0000000416147c19 */ /* 0x100fe40008001205 */
[----:B------:R-:W-:-:S03]  /*6bc0*/  SHF.R.U32.HI R23, RZ, UR4, R5 ;  /* 0x00000004ff177c19 */ /* 0x000fc60008011605 */
[----:B------:R-:W-:Y:S02]  /*6bd0*/  IMAD.MOV.U32 R6, RZ, RZ, R20 ;  /* 0x000000ffff067224 */ /* 0x000fe400078e0014 */
[----:B------:R-:W-:Y:S01]  /*6be0*/  IMAD.MOV.U32 R5, RZ, RZ, R23 ;  /* 0x000000ffff057224 */ /* 0x000fe200078e0017 */
[----:B------:R-:W-:Y:S06]  /*6bf0*/  @!P0 BRA `(.L_x_181) ;  /* 0x00000000002c8947 */ /* 0x000fec0003800000 */
        /* <DEDUP_REMOVED lines=9> */
[----:B------:R-:W-:-:S04]  /*6c90*/  IMAD.WIDE.U32.X R4, R23, UR7, R4, P1 ;  /* 0x0000000717047c25 */ /* 0x000fc800088e0404 */
[----:B------:R-:W-:-:S07]  /*6ca0*/  IMAD.MOV.U32 R6, RZ, RZ, R4 ;  /* 0x000000ffff067224 */ /* 0x000fce00078e0004 */
.L_x_181:
[----:B------:R-:W-:Y:S01]  /*6cb0*/  ULDC UR4, c[0x0][0x648] ;  /* 0x0001920000047ab9 */ /* 0x000fe20000000800 */
[----:B------:R-:W-:Y:S01]  /*6cc0*/  LOP3.LUT R4, R22, UR15, RZ, 0xc0, !PT ;  /* 0x0000000f16047c12 */ /* 0x000fe2000f8ec0ff */
[----:B------:R-:W-:Y:S01]  /*6cd0*/  ULDC UR5, c[0x0][0x610] ;  /* 0x0001840000057ab9 */ /* 0x000fe20000000800 */
[----:B------:R-:W-:Y:S01]  /*6ce0*/  SHF.R.U64 R5, R6, UR4, R5 ;  /* 0x0000000406057c19 */ /* 0x000fe20008001205 */
[----:B------:R-:W-:Y:S01]  /*6cf0*/  ULDC UR4, c[0x0][0x638] ;  /* 0x00018e0000047ab9 */ /* 0x000fe20000000800 */
[----:B------:R-:W-:-:S03]  /*6d00*/  LOP3.LUT R21, R21, UR14, RZ, 0xc0, !PT ;  /* 0x0000000e15157c12 */ /* 0x000fc6000f8ec0ff */
[----:B------:R-:W-:Y:S02]  /*6d10*/  IMAD.MOV R7, RZ, RZ, -R5 ;  /* 0x000000ffff077224 */ /* 0x000fe400078e0a05 */
[----:B------:R-:W-:Y:S02]  /*6d20*/  IMAD R4, R5, UR16, R4 ;  /* 0x0000001005047c24 */ /* 0x000fe4000f8e0204 */
[----:B------:R-:W-:Y:S01]  /*6d30*/  IMAD R20, R7, UR4, R20 ;  /* 0x0000000407147c24 */ /* 0x000fe2000f8e0214 */
[----:B------:R-:W-:Y:S01]  /*6d40*/  ULDC UR4, c[0x0][0x600] ;  /* 0x0001800000047ab9 */ /* 0x000fe20000000800 */
[----:B------:R-:W-:Y:S02]  /*6d50*/  IMAD R15, R4, UR5, R15 ;  /* 0x00000005040f7c24 */ /* 0x000fe4000f8e020f */
[----:B------:R-:W-:Y:S02]  /*6d60*/  IMAD R6, R20, UR4, R21 ;  /* 0x0000000414067c24 */ /* 0x000fe4000f8e0215 */
[----:B------:R-:W-:-:S03]  /*6d70*/  IMAD.MOV.U32 R4, RZ, RZ, 0x1 ;  /* 0x00000001ff047424 */ /* 0x000fc600078e00ff */
[----:B------:R-:W-:Y:S02]  /*6d80*/  SEL R20, R6, R15, !P2 ;  /* 0x0000000f06147207 */ /* 0x000fe40005000000 */
[----:B------:R-:W-:Y:S01]  /*6d90*/  SEL R21, R15, R6, !P2 ;  /* 0x000000060f157207 */ /* 0x000fe20005000000 */
[----:B------:R-:W-:-:S07]  /*6da0*/  IMAD.MOV.U32 R6, RZ, RZ, R14 ;  /* 0x000000ffff067224 */ /* 0x000fce00078e000e */
.L_x_179:
[----:B------:R-:W-:Y:S05]  /*6db0*/  BSYNC B1 ;  /* 0x0000000000017941 */ /* 0x000fea0003800000 */
.L_x_178:
[----:B------:R-:W-:-:S13]  /*6dc0*/  LOP3.LUT P0, RZ, R4, 0xff, RZ, 0xc0, !PT ;  /* 0x000000ff04ff7812 */ /* 0x000fda000780c0ff */
[----:B------:R-:W-:Y:S05]  /*6dd0*/  @P0 BRA `(.L_x_182) ;  /* 0xfffffff400380947 */ /* 0x000fea000383ffff */
[----:B------:R-:W-:Y:S05]  /*6de0*/  BSYNC B0 ;  /* 0x0000000000007941 */ /* 0x000fea0003800000 */
.L_x_171:
[----:B------:R-:W-:-:S03]  /*6df0*/  UMOV UR4, 0xffffffff ;  /* 0xffffffff00047882 */ /* 0x000fc60000000000 */
[----:B------:R-:W-:Y:S05]  /*6e00*/  BRA.DIV UR4, `(.L_x_183) ;  /* 0x0000000a04107947 */ /* 0x000fea000b800000 */
[----:B------:R-:W-:-:S13]  /*6e10*/  ELECT P6, URZ, PT ;  /* 0x00000000003f782f */ /* 0x000fda00038c0000 */
.L_x_204:
[----:B------:R-:W-:Y:S04]  /*6e20*/  BSSY B0, `(.L_x_184) ;  /* 0x000006a000007945 */ /* 0x000fe80003800000 */
[----:B------:R-:W-:Y:S05]  /*6e30*/  @!P6 BRA `(.L_x_185) ;  /* 0x0000000400a0e947 */ /* 0x000fea0003800000 */
[----:B------:R-:W-:-:S04]  /*6e40*/  LOP3.LUT R18, R18, 0x2, RZ, 0xfc, !PT ;  /* 0x0000000212127812 */ /* 0x000fc800078efcff */
[----:B------:R-:W-:-:S13]  /*6e50*/  ISETP.NE.AND P0, PT, R18, 0x3, PT ;  /* 0x000000031200780c */ /* 0x000fda0003f05270 */
[----:B------:R-:W-:Y:S05]  /*6e60*/  @!P0 BRA `(.L_x_186) ;  /* 0x0000000000048947 */ /* 0x000fea0003800000 */
[----:B------:R-:W-:Y:S01]  /*6e70*/  BPT.TRAP 0x1 ;  /* 0x000000040000795c */ /* 0x000fe20000300000 */
.L_x_186:
[----:B------:R-:W0:Y:S01]  /*6e80*/  S2R R5, SR_CgaCtaId ;  /* 0x0000000000057919 */ /* 0x000e220000008800 */
[----:B------:R-:W-:Y:S02]  /*6e90*/  MOV R0, 0x400 ;  /* 0x0000040000007802 */ /* 0x000fe40000000f00 */
[----:B------:R-:W-:Y:S02]  /*6ea0*/  SHF.L.U32 R2, R3, 0x1f, RZ ;  /* 0x0000001f03027819 */ /* 0x000fe400000006ff */
[----:B0-----:R-:W-:-:S05]  /*6eb0*/  LEA R5, R5, R0, 0x18 ;  /* 0x0000000005057211 */ /* 0x001fca00078ec0ff */
[----:B------:R-:W-:-:S04]  /*6ec0*/  VIADD R5, R5, 0x58 ;  /* 0x0000005805057836 */ /* 0x000fc80000000000 */
[C---:B------:R-:W-:Y:S02]  /*6ed0*/  IMAD R7, R8.reuse, 0x8, R5 ;  /* 0x0000000808077824 */ /* 0x040fe400078e0205 */
[----:B------:R-:W-:Y:S02]  /*6ee0*/  VIADD R8, R8, 0x1 ;  /* 0x0000000108087836 */ /* 0x000fe40000000000 */
[----:B------:R-:W0:Y:S03]  /*6ef0*/  SYNCS.PHASECHK.TRANS64.TRYWAIT P0, [R7+URZ], R2 ;  /* 0x00000002070075a7 */ /* 0x000e26000800017f */
[----:B------:R-:W-:-:S04]  /*6f00*/  ISETP.NE.AND P1, PT, R8, 0xb, PT ;  /* 0x0000000b0800780c */ /* 0x000fc80003f25270 */
[----:B------:R-:W-:Y:S02]  /*6f10*/  SEL R0, RZ, 0x1, P1 ;  /* 0x00000001ff007807 */ /* 0x000fe40000800000 */
[----:B------:R-:W-:Y:S02]  /*6f20*/  SEL R8, R8, RZ, P1 ;  /* 0x000000ff08087207 */ /* 0x000fe40000800000 */
[----:B------:R-:W-:-:S03]  /*6f30*/  LOP3.LUT R9, R3, R0, RZ, 0x3c, !PT ;  /* 0x0000000003097212 */ /* 0x000fc600078e3cff */
[----:B------:R-:W-:Y:S01]  /*6f40*/  IMAD R6, R8, 0x8, R5 ;  /* 0x0000000808067824 */ /* 0x000fe200078e0205 */
[----:B------:R-:W-:Y:S01]  /*6f50*/  SHF.L.U32 R3, R9, 0x1f, RZ ;  /* 0x0000001f09037819 */ /* 0x000fe200000006ff */
[----:B0-----:R-:W-:Y:S06]  /*6f60*/  @!P0 BRA `(.L_x_187) ;  /* 0x0000000400d88947 */ /* 0x001fec0003800000 */
.L_x_205:
[----:B------:R-:W1:Y:S01]  /*6f70*/  SYNCS.PHASECHK.TRANS64.TRYWAIT P0, [R6+URZ], R3 ;  /* 0x00000003060075a7 */ /* 0x000e62000800017f */
[----:B------:R-:W-:-:S05]  /*6f80*/  VIADD R0, R8, 0x1 ;  /* 0x0000000108007836 */ /* 0x000fca0000000000 */
[----:B------:R-:W-:-:S04]  /*6f90*/  ISETP.NE.AND P1, PT, R0, 0xb, PT ;  /* 0x0000000b0000780c */ /* 0x000fc80003f25270 */
[----:B0-----:R-:W-:Y:S02]  /*6fa0*/  SEL R2, RZ, 0x1, P1 ;  /* 0x00000001ff027807 */ /* 0x001fe40000800000 */
[----:B------:R-:W-:Y:S02]  /*6fb0*/  SEL R0, R0, RZ, P1 ;  /* 0x000000ff00007207 */ /* 0x000fe40000800000 */
[----:B------:R-:W-:-:S03]  /*6fc0*/  LOP3.LUT R9, R9, R2, RZ, 0x3c, !PT ;  /* 0x0000000209097212 */ /* 0x000fc600078e3cff */
[----:B------:R-:W-:Y:S01]  /*6fd0*/  IMAD R7, R0, 0x8, R5 ;  /* 0x0000000800077824 */ /* 0x000fe200078e0205 */
[----:B------:R-:W-:Y:S01]  /*6fe0*/  SHF.L.U32 R4, R9, 0x1f, RZ ;  /* 0x0000001f09047819 */ /* 0x000fe200000006ff */
[----:B-1----:R-:W-:Y:S06]  /*6ff0*/  @!P0 BRA `(.L_x_188) ;  /* 0x0000000400c88947 */ /* 0x002fec0003800000 */
.L_x_206:
[----:B------:R-:W1:Y:S01]  /*7000*/  SYNCS.PHASECHK.TRANS64.TRYWAIT P0, [R7+URZ], R4 ;  /* 0x00000004070075a7 */ /* 0x000e62000800017f */
[----:B------:R-:W-:-:S05]  /*7010*/  VIADD R0, R0, 0x1 ;  /* 0x0000000100007836 */ /* 0x000fca0000000000 */
[----:B------:R-:W-:-:S04]  /*7020*/  ISETP.NE.AND P1, PT, R0, 0xb, PT ;  /* 0x0000000b0000780c */ /* 0x000fc80003f25270 */
[----:B------:R-:W-:Y:S02]  /*7030*/  SEL R2, RZ, 0x1, P1 ;  /* 0x00000001ff027807 */ /* 0x000fe40000800000 */
[----:B------:R-:W-:Y:S02]  /*7040*/  SEL R0, R0, RZ, P1 ;  /* 0x000000ff00007207 */ /* 0x000fe40000800000 */
[----:B------:R-:W-:-:S03]  /*7050*/  LOP3.LUT R9, R9, R2, RZ, 0x3c, !PT ;  /* 0x0000000209097212 */ /* 0x000fc600078e3cff */
[----:B0-----:R-:W-:Y:S01]  /*7060*/  IMAD R6, R0, 0x8, R5 ;  /* 0x0000000800067824 */ /* 0x001fe200078e0205 */
[----:B------:R-:W-:Y:S01]  /*7070*/  SHF.L.U32 R3, R9, 0x1f, RZ ;  /* 0x0000001f09037819 */ /* 0x000fe200000006ff */
[----:B-1----:R-:W-:Y:S06]  /*7080*/  @!P0 BRA `(.L_x_189) ;  /* 0x0000000400b88947 */ /* 0x002fec0003800000 */
.L_x_207:
        /* <DEDUP_REMOVED lines=9> */
.L_x_208:
        /* <DEDUP_REMOVED lines=9> */
.L_x_209:
        /* <DEDUP_REMOVED lines=9> */
.L_x_210:
        /* <DEDUP_REMOVED lines=9> */
.L_x_211:
        /* <DEDUP_REMOVED lines=9> */
.L_x_212:
        /* <DEDUP_REMOVED lines=9> */
.L_x_213:
[----:B------:R-:W1:Y:S01]  /*73f0*/  SYNCS.PHASECHK.TRANS64.TRYWAIT P0, [R6+URZ], R3 ;  /* 0x00000003060075a7 */ /* 0x000e62000800017f */
[----:B------:R-:W-:-:S05]  /*7400*/  VIADD R0, R0, 0x1 ;  /* 0x0000000100007836 */ /* 0x000fca0000000000 */
[----:B------:R-:W-:-:S04]  /*7410*/  ISETP.NE.AND P1, PT, R0, 0xb, PT ;  /* 0x0000000b0000780c */ /* 0x000fc80003f25270 */
[----:B------:R-:W-:Y:S02]  /*7420*/  SEL R2, RZ, 0x1, P1 ;  /* 0x00000001ff027807 */ /* 0x000fe40000800000 */
[----:B------:R-:W-:Y:S02]  /*7430*/  SEL R0, R0, RZ, P1 ;  /* 0x000000ff00007207 */ /* 0x000fe40000800000 */
[----:B------:R-:W-:Y:S01]  /*7440*/  LOP3.LUT R2, R9, R2, RZ, 0x3c, !PT ;  /* 0x0000000209027212 */ /* 0x000fe200078e3cff */
[----:B-1----:R-:W-:Y:S06]  /*7450*/  @!P0 BRA `(.L_x_196) ;  /* 0x0000000400508947 */ /* 0x002fec0003800000 */
.L_x_214:
[----:B------:R-:W-:Y:S01]  /*7460*/  IMAD R5, R0, 0x8, R5 ;  /* 0x0000000800057824 */ /* 0x000fe200078e0205 */
[----:B------:R-:W-:-:S07]  /*7470*/  SHF.L.U32 R0, R2, 0x1f, RZ ;  /* 0x0000001f02007819 */ /* 0x000fce00000006ff */
.L_x_197:
[----:B--2---:R2:W3:Y:S02]  /*7480*/  SYNCS.PHASECHK.TRANS64.TRYWAIT P0, [R5+URZ], R0 ;  /* 0x00000000050075a7 */ /* 0x0044e4000800017f */
[----:B---3--:R-:W-:Y:S05]  /*7490*/  @!P0 NANOSLEEP.SYNCS 0x989680 ;  /* 0x009896800000895d */ /* 0x008fea0003900000 */
[----:B------:R-:W3:Y:S02]  /*74a0*/  @!P0 SYNCS.PHASECHK.TRANS64 P0, [R5+URZ], R0 ;  /* 0x00000000050085a7 */ /* 0x000ee4000800007f */
[----:B---3--:R-:W-:Y:S05]  /*74b0*/  @!P0 BRA `(.L_x_197) ;  /* 0xfffffffc00f08947 */ /* 0x008fea000383ffff */
.L_x_185:
[----:B------:R-:W-:Y:S05]  /*74c0*/  BSYNC B0 ;  /* 0x0000000000007941 */ /* 0x000fea0003800000 */
.L_x_184:
[----:B------:R-:W-:Y:S05]  /*74d0*/  EXIT ;  /* 0x000000000000794d */ /* 0x000fea0003800000 */
.L_x_22:
[----:B-1----:R1:W2:Y:S02]  /*74e0*/  SYNCS.PHASECHK.TRANS64.TRYWAIT P1, [R3+URZ], R0 ;  /* 0x00000000030075a7 */ /* 0x0022a4000802017f */
[----:B--2---:R-:W-:Y:S05]  /*74f0*/  @!P1 NANOSLEEP.SYNCS 0x989680 ;  /* 0x009896800000995d */ /* 0x004fea0003900000 */
[----:B------:R-:W2:Y:S02]  /*7500*/  @!P1 SYNCS.PHASECHK.TRANS64 P1, [R3+URZ], R0 ;  /* 0x00000000030095a7 */ /* 0x000ea4000802007f */
[----:B--2---:R-:W-:Y:S05]  /*7510*/  @!P1 BRA `(.L_x_22) ;  /* 0xfffffffc00f09947 */ /* 0x004fea000383ffff */
[----:B------:R-:W-:Y:S05]  /*7520*/  BRA `(.L_x_21) ;  /* 0xffffffa000b47947 */ /* 0x000fea000383ffff */
.L_x_27:
[----:B-1----:R1:W2:Y:S02]  /*7530*/  SYNCS.PHASECHK.TRANS64.TRYWAIT P1, [R5+URZ], R4 ;  /* 0x00000004050075a7 */ /* 0x0022a4000802017f */
[----:B--2---:R-:W-:Y:S05]  /*7540*/  @!P1 NANOSLEEP.SYNCS 0x989680 ;  /* 0x009896800000995d */ /* 0x004fea0003900000 */
[----:B------:R-:W2:Y:S02]  /*7550*/  @!P1 SYNCS.PHASECHK.TRANS64 P1, [R5+URZ], R4 ;  /* 0x00000004050095a7 */ /* 0x000ea4000802007f */
[----:B--2---:R-:W-:Y:S05]  /*7560*/  @!P1 BRA `(.L_x_27) ;  /* 0xfffffffc00f09947 */ /* 0x004fea000383ffff */
[----:B------:R-:W-:Y:S05]  /*7570*/  BRA `(.L_x_26) ;  /* 0xffffffa400887947 */ /* 0x000fea000383ffff */
.L_x_172:
[----:B------:R-:W-:Y:S01]  /*7580*/  BSSY B1, `(.L_x_198) ;  /* 0x0000006000017945 */ /* 0x000fe20003800000 */
[----:B------:R-:W-:-:S07]  /*7590*/  IMAD.MOV.U32 R15, RZ, RZ, -0x1 ;  /* 0xffffffffff0f7424 */ /* 0x000fce00078e00ff */
[----:B------:R-:W-:Y:S05]  /*75a0*/  WARPSYNC.COLLECTIVE R15, `(.L_x_199) ;  /* 0x000000000f0c7348 */ /* 0x000fea0003c00000 */
[----:B------:R-:W-:Y:S02]  /*75b0*/  ELECT P6, UR62, PT ;  /* 0x00000000003e782f */ /* 0x000fe400038c0000 */
[----:B------:R-:W-:Y:S01]  /*75c0*/  MOV R14, UR62 ;  /* 0x0000003e000e7c02 */ /* 0x000fe20008000f00 */
[----:B------:R-:W-:Y:S10]  /*75d0*/  ENDCOLLECTIVE ;  /* 0x000000000000791b */ /* 0x000ff40003800000 */
.L_x_199:
[----:B------:R-:W-:Y:S05]  /*75e0*/  BSYNC B1 ;  /* 0x0000000000017941 */ /* 0x000fea0003800000 */
.L_x_198:
[----:B------:R-:W-:Y:S05]  /*75f0*/  BRA `(.L_x_200) ;  /* 0xffffffec003c7947 */ /* 0x000fea000383ffff */
.L_x_175:
[----:B0-----:R0:W1:Y:S02]  /*7600*/  SYNCS.PHASECHK.TRANS64.TRYWAIT P0, [R20+URZ+0x58], R7 ;  /* 0x00005807140075a7 */ /* 0x001064000800017f */
[----:B-1----:R-:W-:Y:S05]  /*7610*/  @!P0 NANOSLEEP.SYNCS 0x989680 ;  /* 0x009896800000895d */ /* 0x002fea0003900000 */
[----:B------:R-:W1:Y:S02]  /*7620*/  @!P0 SYNCS.PHASECHK.TRANS64 P0, [R20+URZ+0x58], R7 ;  /* 0x00005807140085a7 */ /* 0x000e64000800007f */
[----:B-1----:R-:W-:Y:S05]  /*7630*/  @!P0 BRA `(.L_x_175) ;  /* 0xfffffffc00f08947 */ /* 0x002fea000383ffff */
[----:B------:R-:W-:Y:S05]  /*7640*/  BRA `(.L_x_201) ;  /* 0xffffffec007c7947 */ /* 0x000fea000383ffff */
.L_x_183:
[----:B------:R-:W-:Y:S01]  /*7650*/  BSSY B0, `(.L_x_202) ;  /* 0x0000006000007945 */ /* 0x000fe20003800000 */
[----:B------:R-:W-:-:S07]  /*7660*/  IMAD.MOV.U32 R15, RZ, RZ, -0x1 ;  /* 0xffffffffff0f7424 */ /* 0x000fce00078e00ff */
[----:B------:R-:W-:Y:S05]  /*7670*/  WARPSYNC.COLLECTIVE R15, `(.L_x_203) ;  /* 0x000000000f0c7348 */ /* 0x000fea0003c00000 */
[----:B------:R-:W-:Y:S02]  /*7680*/  ELECT P6, UR62, PT ;  /* 0x00000000003e782f */ /* 0x000fe400038c0000 */
[----:B------:R-:W-:Y:S01]  /*7690*/  MOV R14, UR62 ;  /* 0x0000003e000e7c02 */ /* 0x000fe20008000f00 */
[----:B------:R-:W-:Y:S10]  /*76a0*/  ENDCOLLECTIVE ;  /* 0x000000000000791b */ /* 0x000ff40003800000 */
.L_x_203:
[----:B------:R-:W-:Y:S05]  /*76b0*/  BSYNC B0 ;  /* 0x0000000000007941 */ /* 0x000fea0003800000 */
.L_x_202:
[----:B------:R-:W-:Y:S05]  /*76c0*/  BRA `(.L_x_204) ;  /* 0xfffffff400d47947 */ /* 0x000fea000383ffff */
.L_x_187:
[----:B0-----:R0:W1:Y:S02]  /*76d0*/  SYNCS.PHASECHK.TRANS64.TRYWAIT P0, [R7+URZ], R2 ;  /* 0x00000002070075a7 */ /* 0x001064000800017f */
[----:B-1----:R-:W-:Y:S05]  /*76e0*/  @!P0 NANOSLEEP.SYNCS 0x989680 ;  /* 0x009896800000895d */ /* 0x002fea0003900000 */
[----:B------:R-:W1:Y:S02]  /*76f0*/  @!P0 SYNCS.PHASECHK.TRANS64 P0, [R7+URZ], R2 ;  /* 0x00000002070085a7 */ /* 0x000e64000800007f */
[----:B-1----:R-:W-:Y:S05]  /*7700*/  @!P0 BRA `(.L_x_187) ;  /* 0xfffffffc00f08947 */ /* 0x002fea000383ffff */
[----:B------:R-:W-:Y:S05]  /*7710*/  BRA `(.L_x_205) ;  /* 0xfffffff800147947 */ /* 0x000fea000383ffff */
.L_x_188:
[----:B0-----:R0:W1:Y:S02]  /*7720*/  SYNCS.PHASECHK.TRANS64.TRYWAIT P0, [R6+URZ], R3 ;  /* 0x00000003060075a7 */ /* 0x001064000800017f */
[----:B-1----:R-:W-:Y:S05]  /*7730*/  @!P0 NANOSLEEP.SYNCS 0x989680 ;  /* 0x009896800000895d */ /* 0x002fea0003900000 */
[----:B------:R-:W1:Y:S02]  /*7740*/  @!P0 SYNCS.PHASECHK.TRANS64 P0, [R6+URZ], R3 ;  /* 0x00000003060085a7 */ /* 0x000e64000800007f */
[----:B-1----:R-:W-:Y:S05]  /*7750*/  @!P0 BRA `(.L_x_188) ;  /* 0xfffffffc00f08947 */ /* 0x002fea000383ffff */
[----:B------:R-:W-:Y:S05]  /*7760*/  BRA `(.L_x_206) ;  /* 0xfffffff800247947 */ /* 0x000fea000383ffff */
.L_x_189:
[----:B0-----:R0:W1:Y:S02]  /*7770*/  SYNCS.PHASECHK.TRANS64.TRYWAIT P0, [R7+URZ], R4 ;  /* 0x00000004070075a7 */ /* 0x001064000800017f */
[----:B-1----:R-:W-:Y:S05]  /*7780*/  @!P0 NANOSLEEP.SYNCS 0x989680 ;  /* 0x009896800000895d */ /* 0x002fea0003900000 */
[----:B------:R-:W1:Y:S02]  /*7790*/  @!P0 SYNCS.PHASECHK.TRANS64 P0, [R7+URZ], R4 ;  /* 0x00000004070085a7 */ /* 0x000e64000800007f */
[----:B-1----:R-:W-:Y:S05]  /*77a0*/  @!P0 BRA `(.L_x_189) ;  /* 0xfffffffc00f08947 */ /* 0x002fea000383ffff */
[----:B------:R-:W-:Y:S05]  /*77b0*/  BRA `(.L_x_207) ;  /* 0xfffffff800347947 */ /* 0x000fea000383ffff */
.L_x_190:
[----:B0-----:R0:W1:Y:S02]  /*77c0*/  SYNCS.PHASECHK.TRANS64.TRYWAIT P0, [R6+URZ], R3 ;  /* 0x00000003060075a7 */ /* 0x001064000800017f */
[----:B-1----:R-:W-:Y:S05]  /*77d0*/  @!P0 NANOSLEEP.SYNCS 0x989680 ;  /* 0x009896800000895d */ /* 0x002fea0003900000 */
[----:B------:R-:W1:Y:S02]  /*77e0*/  @!P0 SYNCS.PHASECHK.TRANS64 P0, [R6+URZ], R3 ;  /* 0x00000003060085a7 */ /* 0x000e64000800007f */
[----:B-1----:R-:W-:Y:S05]  /*77f0*/  @!P0 BRA `(.L_x_190) ;  /* 0xfffffffc00f08947 */ /* 0x002fea000383ffff */
[----:B------:R-:W-:Y:S05]  /*7800*/  BRA `(.L_x_208) ;  /* 0xfffffff800447947 */ /* 0x000fea000383ffff */
.L_x_191:
[----:B0-----:R0:W1:Y:S02]  /*7810*/  SYNCS.PHASECHK.TRANS64.TRYWAIT P0, [R7+URZ], R4 ;  /* 0x00000004070075a7 */ /* 0x001064000800017f */
[----:B-1----:R-:W-:Y:S05]  /*7820*/  @!P0 NANOSLEEP.SYNCS 0x989680 ;  /* 0x009896800000895d */ /* 0x002fea0003900000 */
[----:B------:R-:W1:Y:S02]  /*7830*/  @!P0 SYNCS.PHASECHK.TRANS64 P0, [R7+URZ], R4 ;  /* 0x00000004070085a7 */ /* 0x000e64000800007f */
[----:B-1----:R-:W-:Y:S05]  /*7840*/  @!P0 BRA `(.L_x_191) ;  /* 0xfffffffc00f08947 */ /* 0x002fea000383ffff */
[----:B------:R-:W-:Y:S05]  /*7850*/  BRA `(.L_x_209) ;  /* 0xfffffff800547947 */ /* 0x000fea000383ffff */
.L_x_192:
[----:B0-----:R0:W1:Y:S02]  /*7860*/  SYNCS.PHASECHK.TRANS64.TRYWAIT P0, [R6+URZ], R3 ;  /* 0x00000003060075a7 */ /* 0x001064000800017f */
[----:B-1----:R-:W-:Y:S05]  /*7870*/  @!P0 NANOSLEEP.SYNCS 0x989680 ;  /* 0x009896800000895d */ /* 0x002fea0003900000 */
[----:B------:R-:W1:Y:S02]  /*7880*/  @!P0 SYNCS.PHASECHK.TRANS64 P0, [R6+URZ], R3 ;  /* 0x00000003060085a7 */ /* 0x000e64000800007f */
[----:B-1----:R-:W-:Y:S05]  /*7890*/  @!P0 BRA `(.L_x_192) ;  /* 0xfffffffc00f08947 */ /* 0x002fea000383ffff */
[----:B------:R-:W-:Y:S05]  /*78a0*/  BRA `(.L_x_210) ;  /* 0xfffffff800647947 */ /* 0x000fea000383ffff */
.L_x_193:
[----:B0-----:R0:W1:Y:S02]  /*78b0*/  SYNCS.PHASECHK.TRANS64.TRYWAIT P0, [R7+URZ], R4 ;  /* 0x00000004070075a7 */ /* 0x001064000800017f */
[----:B-1----:R-:W-:Y:S05]  /*78c0*/  @!P0 NANOSLEEP.SYNCS 0x989680 ;  /* 0x009896800000895d */ /* 0x002fea0003900000 */
[----:B------:R-:W1:Y:S02]  /*78d0*/  @!P0 SYNCS.PHASECHK.TRANS64 P0, [R7+URZ], R4 ;  /* 0x00000004070085a7 */ /* 0x000e64000800007f */
[----:B-1----:R-:W-:Y:S05]  /*78e0*/  @!P0 BRA `(.L_x_193) ;  /* 0xfffffffc00f08947 */ /* 0x002fea000383ffff */
[----:B------:R-:W-:Y:S05]  /*78f0*/  BRA `(.L_x_211) ;  /* 0xfffffff800747947 */ /* 0x000fea000383ffff */
.L_x_194:
[----:B0-----:R0:W1:Y:S02]  /*7900*/  SYNCS.PHASECHK.TRANS64.TRYWAIT P0, [R6+URZ], R3 ;  /* 0x00000003060075a7 */ /* 0x001064000800017f */
[----:B-1----:R-:W-:Y:S05]  /*7910*/  @!P0 NANOSLEEP.SYNCS 0x989680 ;  /* 0x009896800000895d */ /* 0x002fea0003900000 */
[----:B------:R-:W1:Y:S02]  /*7920*/  @!P0 SYNCS.PHASECHK.TRANS64 P0, [R6+URZ], R3 ;  /* 0x00000003060085a7 */ /* 0x000e64000800007f */
[----:B-1----:R-:W-:Y:S05]  /*7930*/  @!P0 BRA `(.L_x_194) ;  /* 0xfffffffc00f08947 */ /* 0x002fea000383ffff */
[----:B------:R-:W-:Y:S05]  /*7940*/  BRA `(.L_x_212) ;  /* 0xfffffff800847947 */ /* 0x000fea000383ffff */
.L_x_195:
[----:B0-----:R0:W1:Y:S02]  /*7950*/  SYNCS.PHASECHK.TRANS64.TRYWAIT P0, [R7+URZ], R4 ;  /* 0x00000004070075a7 */ /* 0x001064000800017f */
[----:B-1----:R-:W-:Y:S05]  /*7960*/  @!P0 NANOSLEEP.SYNCS 0x989680 ;  /* 0x009896800000895d */ /* 0x002fea0003900000 */
[----:B------:R-:W1:Y:S02]  /*7970*/  @!P0 SYNCS.PHASECHK.TRANS64 P0, [R7+URZ], R4 ;  /* 0x00000004070085a7 */ /* 0x000e64000800007f */
[----:B-1----:R-:W-:Y:S05]  /*7980*/  @!P0 BRA `(.L_x_195) ;  /* 0xfffffffc00f08947 */ /* 0x002fea000383ffff */
[----:B------:R-:W-:Y:S05]  /*7990*/  BRA `(.L_x_213) ;  /* 0xfffffff800947947 */ /* 0x000fea000383ffff */
.L_x_196:
[----:B-1----:R1:W2:Y:S02]  /*79a0*/  SYNCS.PHASECHK.TRANS64.TRYWAIT P0, [R6+URZ], R3 ;  /* 0x00000003060075a7 */ /* 0x0022a4000800017f */
[----:B--2---:R-:W-:Y:S05]  /*79b0*/  @!P0 NANOSLEEP.SYNCS 0x989680 ;  /* 0x009896800000895d */ /* 0x004fea0003900000 */
[----:B------:R-:W2:Y:S02]  /*79c0*/  @!P0 SYNCS.PHASECHK.TRANS64 P0, [R6+URZ], R3 ;  /* 0x00000003060085a7 */ /* 0x000ea4000800007f */
[----:B--2---:R-:W-:Y:S05]  /*79d0*/  @!P0 BRA `(.L_x_196) ;  /* 0xfffffffc00f08947 */ /* 0x004fea000383ffff */
[----:B------:R-:W-:Y:S05]  /*79e0*/  BRA `(.L_x_214) ;  /* 0xfffffff8009c7947 */ /* 0x000fea000383ffff */
.L_x_215:
[----:B------:R-:W-:-:S00]  /*79f0*/  BRA `(.L_x_215) ;  /* 0xfffffffc00fc7947 */ /* 0x000fc0000383ffff */
[----:B------:R-:W-:-:S00]  /*7a00*/  NOP ;  /* 0x0000000000007918 */ /* 0x000fc00000000000 */
[----:B------:R-:W-:-:S00]  /*7a10*/  NOP ;  /* 0x0000000000007918 */ /* 0x000fc00000000000 */
[----:B------:R-:W-:-:S00]  /*7a20*/  NOP ;  /* 0x0000000000007918 */ /* 0x000fc00000000000 */
[----:B------:R-:W-:-:S00]  /*7a30*/  NOP ;  /* 0x0000000000007918 */ /* 0x000fc00000000000 */
[----:B------:R-:W-:-:S00]  /*7a40*/  NOP ;  /* 0x0000000000007918 */ /* 0x000fc00000000000 */
[----:B------:R-:W-:-:S00]  /*7a50*/  NOP ;  /* 0x0000000000007918 */ /* 0x000fc00000000000 */
[----:B------:R-:W-:-:S00]  /*7a60*/  NOP ;  /* 0x0000000000007918 */ /* 0x000fc00000000000 */
[----:B------:R-:W-:-:S00]  /*7a70*/  NOP ;  /* 0x0000000000007918 */ /* 0x000fc00000000000 */
.L_x_216:


//--------------------- .nv.global.init           --------------------------
	.section	.nv.global.init,"aw",@progbits
.nv.global.init:
	.type		$str$22,@object
	.size		$str$22,($str$23 - $str$22)
$str$22:
        /*0000*/ 	.byte	0x6b, 0x5f, 0x74, 0x69, 0x6c, 0x65, 0x5f, 0x63, 0x6f, 0x75, 0x6e, 0x74, 0x20, 0x3e, 0x3d, 0x20
        /*0010*/ 	.byte	0x31, 0x00
	.type		$str$23,@object
	.size		$str$23,(__unnamed_1 - $str$23)
$str$23:
        /*0012*/ 	.byte	0x2f, 0x74, 0x6d, 0x70, 0x2f, 0x63, 0x75, 0x74, 0x6c, 0x61, 0x73, 0x73, 0x5f, 0x73, 0x77, 0x65
        /*0022*/ 	.byte	0x65, 0x70, 0x5f, 0x73, 0x72, 0x63, 0x2f, 0x69, 0x6e, 0x63, 0x6c, 0x75, 0x64, 0x65, 0x2f, 0x63
        /*0032*/ 	.byte	0x75, 0x74, 0x6c, 0x61, 0x73, 0x73, 0x2f, 0x67, 0x65, 0x6d, 0x6d, 0x2f, 0x63, 0x6f, 0x6c, 0x6c
        /*0042*/ 	.byte	0x65, 0x63, 0x74, 0x69, 0x76, 0x65, 0x2f, 0x73, 0x6d, 0x39, 0x30, 0x5f, 0x6d, 0x6d, 0x61, 0x5f
        /*0052*/ 	.byte	0x74, 0x6d, 0x61, 0x5f, 0x67, 0x6d, 0x6d, 0x61, 0x5f, 0x73, 0x73, 0x5f, 0x77, 0x61, 0x72, 0x70
        /*0062*/ 	.byte	0x73, 0x70, 0x65, 0x63, 0x69, 0x61, 0x6c, 0x69, 0x7a, 0x65, 0x64, 0x2e, 0x68, 0x70, 0x70, 0x00
	.type		__unnamed_1,@object
	.size		__unnamed_1,(.L_0 - __unnamed_1)
__unnamed_1:
        /*0072*/ 	.byte	0x76, 0x6f, 0x69, 0x64, 0x20, 0x63, 0x75, 0x74, 0x6c, 0x61, 0x73, 0x73, 0x3a, 0x3a, 0x67, 0x65
        /* <DEDUP_REMOVED lines=172> */
        /*0b42*/ 	.byte	0x65, 0x6e, 0x74, 0x69, 0x74, 0x79, 0x5d, 0x00
.L_0:


//--------------------- .nv.shared._ZN7cutlass13device_kernelINS_4gemm6kernel13GemmUniversalIN4cute5tupleIJiiiiEEENS1_10collective13CollectiveMmaINS1_34MainloopSm90TmaGmmaWarpSpecializedILi11ENS5_IJNS4_1CILi1EEENSA_ILi2EEESB_EEENS1_35KernelTmaWarpSpecializedCooperativeEEENS5_IJNSA_ILi256EEENSA_ILi64EEESH_EEEaNS5_IJlSB_lEEEaSJ_NS4_8TiledMMAINS4_8MMA_AtomIJNS4_4SM904GMMA26MMA_64x64x32_S32S8S8_SS_TNEEEENS4_6LayoutINS5_IJSC_SB_SB_EEENS5_IJSB_NSA_ILi0EEESS_EEEEENS5_IJNS4_10UnderscoreESV_SV_EEEEENS4_23SM90_TMA_LOAD_MULTICASTENS4_14ComposedLayoutINS4_7SwizzleILi2ELi4ELi3EEENS4_18smem_ptr_flag_bitsILi8EEENSQ_INS5_IJNSA_ILi8EEESH_EEENS5_IJSH_SB_EEEEEEEvNS4_8identityENS4_13SM90_TMA_LOADES18_vS19_EENS_8epilogue10collective6detail29Sm90TmaWarpSpecializedAdapterINS1D_15DefaultEpilogueIaSJ_SJ_NS1C_6thread17LinearCombinationIaLi1EiiLNS1H_9ScaleType4KindE0ELNS_15FloatRoundStyleE2EaEENS1_15EpilogueDefaultEEEEEvvEEEEvNT_6ParamsE --------------------------
	.section	.nv.shared._ZN7cutlass13device_kernelINS_4gemm6kernel13GemmUniversalIN4cute5tupleIJiiiiEEENS1_10collective13CollectiveMmaINS1_34MainloopSm90TmaGmmaWarpSpecializedILi11ENS5_IJNS4_1CILi1EEENSA_ILi2EEESB_EEENS1_35KernelTmaWarpSpecializedCooperativeEEENS5_IJNSA_ILi256EEENSA_ILi64EEESH_EEEaNS5_IJlSB_lEEEaSJ_NS4_8TiledMMAINS4_8MMA_AtomIJNS4_4SM904GMMA26MMA_64x64x32_S32S8S8_SS_TNEEEENS4_6LayoutINS5_IJSC_SB_SB_EEENS5_IJSB_NSA_ILi0EEESS_EEEEENS5_IJNS4_10UnderscoreESV_SV_EEEEENS4_23SM90_TMA_LOAD_MULTICASTENS4_14ComposedLayoutINS4_7SwizzleILi2ELi4ELi3EEENS4_18smem_ptr_flag_bitsILi8EEENSQ_INS5_IJNSA_ILi8EEESH_EEENS5_IJSH_SB_EEEEEEEvNS4_8identityENS4_13SM90_TMA_LOADES18_vS19_EENS_8epilogue10collective6detail29Sm90TmaWarpSpecializedAdapterINS1D_15DefaultEpilogueIaSJ_SJ_NS1C_6thread17LinearCombinationIaLi1EiiLNS1H_9ScaleType4KindE0ELNS_15FloatRoundStyleE2EaEENS1_15EpilogueDefaultEEEEEvvEEEEvNT_6ParamsE,"aw",@nobits
	.sectionflags	@""
	.align	16
	.zero		1024


//--------------------- .nv.shared.reserved.0     --------------------------
	.section	.nv.shared.reserved.0,"aw",@nobits
	.weak		__nv_reservedSMEM_offset_0_alias
	.size		__nv_reservedSMEM_offset_0_alias, 0, 0
	.other		__nv_reservedSMEM_offset_0_alias,@"STO_CUDA_RESERVED_SHARED STV_DEFAULT"
__nv_reservedSMEM_offset_0_alias:
	.zero		0


//--------------------- .nv.global                --------------------------
	.section	.nv.global,"aw",@nobits
.nv.global:
	.type		_ZN40_INTERNAL_087c01f8_4_k_cu_a6995263_210024cute1_E,@object
	.size		_ZN40_INTERNAL_087c01f8_4_k_cu_a6995263_210024cute1_E,(_ZN40_INTERNAL_087c01f8_4_k_cu_a6995263_210024cuda3std3__45__cpo6cbeginE - _ZN40_INTERNAL_087c01f8_4_k_cu_a6995263_210024cute1_E)
_ZN40_INTERNAL_087c01f8_4_k_cu_a6995263_210024cute1_E:
	.zero		1
	.type		_ZN40_INTERNAL_087c01f8_4_k_cu_a6995263_210024cuda3std3__45__cpo6cbeginE,@object
	.size		_ZN40_INTERNAL_087c01f8_4_k_cu_a6995263_210024cuda3std3__45__cpo6cbeginE,(_ZN40_INTERNAL_087c01f8_4_k_cu_a6995263_210024cuda3std3__48in_placeE - _ZN40_INTERNAL_087c01f8_4_k_cu_a6995263_210024cuda3std3__45__cpo6cbeginE)
_ZN40_INTERNAL_087c01f8_4_k_cu_a6995263_210024cuda3std3__45__cpo6cbeginE:
	.zero		1
	.type		_ZN40_INTERNAL_087c01f8_4_k_cu_a6995263_210024cuda3std3__48in_placeE,@object
	.size		_ZN40_INTERNAL_087c01f8_4_k_cu_a6995263_210024cuda3std3__48in_placeE,(_ZN40_INTERNAL_087c01f8_4_k_cu_a6995263_210024cuda3std6ranges3__45__cpo9iter_moveE - _ZN40_INTERNAL_087c01f8_4_k_cu_a6995263_210024cuda3std3__48in_placeE)
_ZN40_INTERNAL_087c01f8_4_k_cu_a6995263_210024cuda3std3__48in_placeE:
	.zero		1
	.type		_ZN40_INTERNAL_087c01f8_4_k_cu_a6995263_210024cuda3std6ranges3__45__cpo9iter_moveE,@object
	.size		_ZN40_INTERNAL_087c01f8_4_k_cu_a6995263_210024cuda3std6ranges3__45__cpo9iter_moveE,(_ZN40_INTERNAL_087c01f8_4_k_cu_a6995263_210024cuda3std3__45__cpo5beginE - _ZN40_INTERNAL_087c01f8_4_k_cu_a6995263_210024cuda3std6ranges3__45__cpo9iter_moveE)
_ZN40_INTERNAL_087c01f8_4_k_cu_a6995263_210024cuda3std6ranges3__45__cpo9iter_moveE:
	.zero		1
	.type		_ZN40_INTERNAL_087c01f8_4_k_cu_a6995263_210024cuda3std3__45__cpo5beginE,@object
	.size		_ZN40_INTERNAL_087c01f8_4_k_cu_a6995263_210024cuda3std3__45__cpo5beginE,(_ZN40_INTERNAL_087c01f8_4_k_cu_a6995263_210024cuda3std3__442_GLOBAL__N__087c01f8_4_k_cu_a6995263_210026ignoreE - _ZN40_INTERNAL_087c01f8_4_k_cu_a6995263_210024cuda3std3__45__cpo5beginE)
_ZN40_INTERNAL_087c01f8_4_k_cu_a6995263_210024cuda3std3__45__cpo5beginE:
	.zero		1
	.type		_ZN40_INTERNAL_087c01f8_4_k_cu_a6995263_210024cuda3std3__442_GLOBAL__N__087c01f8_4_k_cu_a6995263_210026ignoreE,@object
	.size		_ZN40_INTERNAL_087c01f8_4_k_cu_a6995263_210024cuda3std3__442_GLOBAL__N__087c01f8_4_k_cu_a6995263_210026ignoreE,(_ZN40_INTERNAL_087c01f8_4_k_cu_a6995263_210024cute7productE - _ZN40_INTERNAL_087c01f8_4_k_cu_a6995263_210024cuda3std3__442_GLOBAL__N__087c01f8_4_k_cu_a6995263_210026ignoreE)
_ZN40_INTERNAL_087c01f8_4_k_cu_a6995263_210024cuda3std3__442_GLOBAL__N__087c01f8_4_k_cu_a6995263_210026ignoreE:
	.zero		1
	.type		_ZN40_INTERNAL_087c01f8_4_k_cu_a6995263_210024cute7productE,@object
	.size		_ZN40_INTERNAL_087c01f8_4_k_cu_a6995263_210024cute7productE,(_ZN40_INTERNAL_087c01f8_4_k_cu_a6995263_210024cuda3std3__45__cpo3endE - _ZN40_INTERNAL_087c01f8_4_k_cu_a6995263_210024cute7productE)
_ZN40_INTERNAL_087c01f8_4_k_cu_a6995263_210024cute7productE:
	.zero		1
	.type		_ZN40_INTERNAL_087c01f8_4_k_cu_a6995263_210024cuda3std3__45__cpo3endE,@object
	.size		_ZN40_INTERNAL_087c01f8_4_k_cu_a6995263_210024cuda3std3__45__cpo3endE,(_ZN40_INTERNAL_087c01f8_4_k_cu_a6995263_210024cuda3std3__419piecewise_constructE - _ZN40_INTERNAL_087c01f8_4_k_cu_a6995263_210024cuda3std3__45__cpo3endE)
_ZN40_INTERNAL_087c01f8_4_k_cu_a6995263_210024cuda3std3__45__cpo3endE:
	.zero		1
	.type		_ZN40_INTERNAL_087c01f8_4_k_cu_a6995263_210024cuda3std3__419piecewise_constructE,@object
	.size		_ZN40_INTERNAL_087c01f8_4_k_cu_a6995263_210024cuda3std3__419piecewise_constructE,(_ZN40_INTERNAL_087c01f8_4_k_cu_a6995263_210024cuda3std3__45__cpo4cendE - _ZN40_INTERNAL_087c01f8_4_k_cu_a6995263_210024cuda3std3__419piecewise_constructE)
_ZN40_INTERNAL_087c01f8_4_k_cu_a6995263_210024cuda3std3__419piecewise_constructE:
	.zero		1
	.type		_ZN40_INTERNAL_087c01f8_4_k_cu_a6995263_210024cuda3std3__45__cpo4cendE,@object
	.size		_ZN40_INTERNAL_087c01f8_4_k_cu_a6995263_210024cuda3std3__45__cpo4cendE,(_ZN40_INTERNAL_087c01f8_4_k_cu_a6995263_210024cuda3std6ranges3__45__cpo4swapE - _ZN40_INTERNAL_087c01f8_4_k_cu_a6995263_210024cuda3std3__45__cpo4cendE)
_ZN40_INTERNAL_087c01f8_4_k_cu_a6995263_210024cuda3std3__45__cpo4cendE:
	.zero		1
	.type		_ZN40_INTERNAL_087c01f8_4_k_cu_a6995263_210024cuda3std6ranges3__45__cpo4swapE,@object
	.size		_ZN40_INTERNAL_087c01f8_4_k_cu_a6995263_210024cuda3std6ranges3__45__cpo4swapE,(.L_8 - _ZN40_INTERNAL_087c01f8_4_k_cu_a6995263_210024cuda3std6ranges3__45__cpo4swapE)
_ZN40_INTERNAL_087c01f8_4_k_cu_a6995263_210024cuda3std6ranges3__45__cpo4swapE:
	.zero		1
.L_8:


//--------------------- .nv.constant0._ZN7cutlass13device_kernelINS_4gemm6kernel13GemmUniversalIN4cute5tupleIJiiiiEEENS1_10collective13CollectiveMmaINS1_34MainloopSm90TmaGmmaWarpSpecializedILi11ENS5_IJNS4_1CILi1EEENSA_ILi2EEESB_EEENS1_35KernelTmaWarpSpecializedCooperativeEEENS5_IJNSA_ILi256EEENSA_ILi64EEESH_EEEaNS5_IJlSB_lEEEaSJ_NS4_8TiledMMAINS4_8MMA_AtomIJNS4_4SM904GMMA26MMA_64x64x32_S32S8S8_SS_TNEEEENS4_6LayoutINS5_IJSC_SB_SB_EEENS5_IJSB_NSA_ILi0EEESS_EEEEENS5_IJNS4_10UnderscoreESV_SV_EEEEENS4_23SM90_TMA_LOAD_MULTICASTENS4_14ComposedLayoutINS4_7SwizzleILi2ELi4ELi3EEENS4_18smem_ptr_flag_bitsILi8EEENSQ_INS5_IJNSA_ILi8EEESH_EEENS5_IJSH_SB_EEEEEEEvNS4_8identityENS4_13SM90_TMA_LOADES18_vS19_EENS_8epilogue10collective6detail29Sm90TmaWarpSpecializedAdapterINS1D_15DefaultEpilogueIaSJ_SJ_NS1C_6thread17LinearCombinationIaLi1EiiLNS1H_9ScaleType4KindE0ELNS_15FloatRoundStyleE2EaEENS1_15EpilogueDefaultEEEEEvvEEEEvNT_6ParamsE --------------------------
	.section	.nv.constant0._ZN7cutlass13device_kernelINS_4gemm6kernel13GemmUniversalIN4cute5tupleIJiiiiEEENS1_10collective13CollectiveMmaINS1_34MainloopSm90TmaGmmaWarpSpecializedILi11ENS5_IJNS4_1CILi1EEENSA_ILi2EEESB_EEENS1_35KernelTmaWarpSpecializedCooperativeEEENS5_IJNSA_ILi256EEENSA_ILi64EEESH_EEEaNS5_IJlSB_lEEEaSJ_NS4_8TiledMMAINS4_8MMA_AtomIJNS4_4SM904GMMA26MMA_64x64x32_S32S8S8_SS_TNEEEENS4_6LayoutINS5_IJSC_SB_SB_EEENS5_IJSB_NSA_ILi0EEESS_EEEEENS5_IJNS4_10UnderscoreESV_SV_EEEEENS4_23SM90_TMA_LOAD_MULTICASTENS4_14ComposedLayoutINS4_7SwizzleILi2ELi4ELi3EEENS4_18smem_ptr_flag_bitsILi8EEENSQ_INS5_IJNSA_ILi8EEESH_EEENS5_IJSH_SB_EEEEEEEvNS4_8identityENS4_13SM90_TMA_LOADES18_vS19_EENS_8epilogue10collective6detail29Sm90TmaWarpSpecializedAdapterINS1D_15DefaultEpilogueIaSJ_SJ_NS1C_6thread17LinearCombinationIaLi1EiiLNS1H_9ScaleType4KindE0ELNS_15FloatRoundStyleE2EaEENS1_15EpilogueDefaultEEEEEvvEEEEvNT_6ParamsE,"a",@progbits
	.sectionflags	@""
	.align	4
.nv.constant0._ZN7cutlass13device_kernelINS_4gemm6kernel13GemmUniversalIN4cute5tupleIJiiiiEEENS1_10collective13CollectiveMmaINS1_34MainloopSm90TmaGmmaWarpSpecializedILi11ENS5_IJNS4_1CILi1EEENSA_ILi2EEESB_EEENS1_35KernelTmaWarpSpecializedCooperativeEEENS5_IJNSA_ILi256EEENSA_ILi64EEESH_EEEaNS5_IJlSB_lEEEaSJ_NS4_8TiledMMAINS4_8MMA_AtomIJNS4_4SM904GMMA26MMA_64x64x32_S32S8S8_SS_TNEEEENS4_6LayoutINS5_IJSC_SB_SB_EEENS5_IJSB_NSA_ILi0EEESS_EEEEENS5_IJNS4_10UnderscoreESV_SV_EEEEENS4_23SM90_TMA_LOAD_MULTICASTENS4_14ComposedLayoutINS4_7SwizzleILi2ELi4ELi3EEENS4_18smem_ptr_flag_bitsILi8EEENSQ_INS5_IJNSA_ILi8EEESH_EEENS5_IJSH_SB_EEEEEEEvNS4_8identityENS4_13SM90_TMA_LOADES18_vS19_EENS_8epilogue10collective6detail29Sm90TmaWarpSpecializedAdapterINS1D_15DefaultEpilogueIaSJ_SJ_NS1C_6thread17LinearCombinationIaLi1EiiLNS1H_9ScaleType4KindE0ELNS_15FloatRoundStyleE2EaEENS1_15EpilogueDefaultEEEEEvvEEEEvNT_6ParamsE:
	.zero		1664


//--------------------- SYMBOLS --------------------------

	.type		.nv.reservedSmem.offset0,@object
	.size		.nv.reservedSmem.offset0,0x4
	.type		__assertfail,@function
